//
// Generated by NVIDIA NVVM Compiler
//
// Compiler Build ID: CL-36424714
// Cuda compilation tools, release 13.0, V13.0.88
// Based on NVVM 20.0.0
//

.version 9.0
.target sm_100
.address_size 64

	// .globl	_Z4funcPiyyS_S_ii

.visible .entry _Z4funcPiyyS_S_ii(
	.param .u64 .ptr .align 1 _Z4funcPiyyS_S_ii_param_0,
	.param .u64 _Z4funcPiyyS_S_ii_param_1,
	.param .u64 _Z4funcPiyyS_S_ii_param_2,
	.param .u64 .ptr .align 1 _Z4funcPiyyS_S_ii_param_3,
	.param .u64 .ptr .align 1 _Z4funcPiyyS_S_ii_param_4,
	.param .u32 _Z4funcPiyyS_S_ii_param_5,
	.param .u32 _Z4funcPiyyS_S_ii_param_6
)
{
	.local .align 16 .b8 	__local_depot0[16640];
	.reg .b64 	%SP;
	.reg .b64 	%SPL;
	.reg .pred 	%p<120>;
	.reg .b32 	%r<1194>;
	.reg .b64 	%rd<413>;

	mov.u64 	%SPL, __local_depot0;
	ld.param.u64 	%rd53, [_Z4funcPiyyS_S_ii_param_0];
	ld.param.u64 	%rd54, [_Z4funcPiyyS_S_ii_param_1];
	ld.param.u64 	%rd51, [_Z4funcPiyyS_S_ii_param_2];
	ld.param.u64 	%rd55, [_Z4funcPiyyS_S_ii_param_4];
	ld.param.u32 	%r194, [_Z4funcPiyyS_S_ii_param_5];
	ld.param.u32 	%r195, [_Z4funcPiyyS_S_ii_param_6];
	cvta.to.global.u64 	%rd1, %rd55;
	cvta.to.global.u64 	%rd2, %rd53;
	add.u64 	%rd3, %SPL, 0;
	add.u64 	%rd4, %SPL, 16384;
	mov.u32 	%r196, %ctaid.x;
	mov.u32 	%r197, %ntid.x;
	mov.u32 	%r198, %tid.x;
	mad.lo.s32 	%r199, %r196, %r197, %r198;
	cvt.u64.u32 	%rd5, %r199;
	mul.lo.s64 	%rd7, %rd54, %rd5;
	add.s64 	%rd6, %rd7, %rd54;
	setp.le.u64 	%p1, %rd51, %rd5;
	@%p1 bra 	$L__BB0_2;
	add.s64 	%rd404, %rd6, %rd5;
	bra.uni 	$L__BB0_3;
$L__BB0_2:
	add.s64 	%rd58, %rd51, %rd6;
	add.s64 	%rd404, %rd58, -1;
$L__BB0_3:
	min.u64 	%rd11, %rd51, %rd5;
	add.s64 	%rd12, %rd11, %rd7;
	setp.lt.s32 	%p2, %r194, 1;
	@%p2 bra 	$L__BB0_16;
	add.s32 	%r201, %r194, -1;
	and.b32  	%r1, %r194, 15;
	setp.lt.u32 	%p3, %r201, 15;
	mov.b32 	%r1110, 0;
	@%p3 bra 	$L__BB0_7;
	and.b32  	%r1110, %r194, 2147483632;
	mov.b32 	%r1124, 0;
$L__BB0_6:
	.pragma "nounroll";
	mul.wide.u32 	%rd59, %r1124, 4;
	add.s64 	%rd60, %rd2, %rd59;
	ld.global.u32 	%r203, [%rd60];
	add.s64 	%rd61, %rd3, %rd59;
	ld.global.u32 	%r204, [%rd60+4];
	ld.global.u32 	%r205, [%rd60+8];
	ld.global.u32 	%r206, [%rd60+12];
	st.local.v4.u32 	[%rd61], {%r203, %r204, %r205, %r206};
	ld.global.u32 	%r207, [%rd60+16];
	ld.global.u32 	%r208, [%rd60+20];
	ld.global.u32 	%r209, [%rd60+24];
	ld.global.u32 	%r210, [%rd60+28];
	st.local.v4.u32 	[%rd61+16], {%r207, %r208, %r209, %r210};
	ld.global.u32 	%r211, [%rd60+32];
	ld.global.u32 	%r212, [%rd60+36];
	ld.global.u32 	%r213, [%rd60+40];
	ld.global.u32 	%r214, [%rd60+44];
	st.local.v4.u32 	[%rd61+32], {%r211, %r212, %r213, %r214};
	ld.global.u32 	%r215, [%rd60+48];
	ld.global.u32 	%r216, [%rd60+52];
	ld.global.u32 	%r217, [%rd60+56];
	ld.global.u32 	%r218, [%rd60+60];
	st.local.v4.u32 	[%rd61+48], {%r215, %r216, %r217, %r218};
	add.s32 	%r1124, %r1124, 16;
	setp.eq.s32 	%p4, %r1124, %r1110;
	@%p4 bra 	$L__BB0_7;
	bra.uni 	$L__BB0_6;
$L__BB0_7:
	setp.eq.s32 	%p5, %r1, 0;
	@%p5 bra 	$L__BB0_16;
	and.b32  	%r4, %r194, 7;
	setp.lt.u32 	%p6, %r1, 8;
	@%p6 bra 	$L__BB0_10;
	mul.wide.u32 	%rd62, %r1110, 4;
	add.s64 	%rd63, %rd2, %rd62;
	ld.global.u32 	%r219, [%rd63];
	add.s64 	%rd64, %rd3, %rd62;
	st.local.u32 	[%rd64], %r219;
	ld.global.u32 	%r220, [%rd63+4];
	st.local.u32 	[%rd64+4], %r220;
	ld.global.u32 	%r221, [%rd63+8];
	st.local.u32 	[%rd64+8], %r221;
	ld.global.u32 	%r222, [%rd63+12];
	st.local.u32 	[%rd64+12], %r222;
	ld.global.u32 	%r223, [%rd63+16];
	st.local.u32 	[%rd64+16], %r223;
	ld.global.u32 	%r224, [%rd63+20];
	st.local.u32 	[%rd64+20], %r224;
	ld.global.u32 	%r225, [%rd63+24];
	st.local.u32 	[%rd64+24], %r225;
	ld.global.u32 	%r226, [%rd63+28];
	st.local.u32 	[%rd64+28], %r226;
	add.s32 	%r1110, %r1110, 8;
$L__BB0_10:
	setp.eq.s32 	%p7, %r4, 0;
	@%p7 bra 	$L__BB0_16;
	and.b32  	%r7, %r194, 3;
	setp.lt.u32 	%p8, %r4, 4;
	@%p8 bra 	$L__BB0_13;
	mul.wide.u32 	%rd65, %r1110, 4;
	add.s64 	%rd66, %rd2, %rd65;
	ld.global.u32 	%r227, [%rd66];
	add.s64 	%rd67, %rd3, %rd65;
	st.local.u32 	[%rd67], %r227;
	ld.global.u32 	%r228, [%rd66+4];
	st.local.u32 	[%rd67+4], %r228;
	ld.global.u32 	%r229, [%rd66+8];
	st.local.u32 	[%rd67+8], %r229;
	ld.global.u32 	%r230, [%rd66+12];
	st.local.u32 	[%rd67+12], %r230;
	add.s32 	%r1110, %r1110, 4;
$L__BB0_13:
	setp.eq.s32 	%p9, %r7, 0;
	@%p9 bra 	$L__BB0_16;
	mov.b32 	%r1114, 0;
$L__BB0_15:
	.pragma "nounroll";
	mul.wide.u32 	%rd68, %r1110, 4;
	add.s64 	%rd69, %rd2, %rd68;
	ld.global.u32 	%r232, [%rd69];
	add.s64 	%rd70, %rd3, %rd68;
	st.local.u32 	[%rd70], %r232;
	add.s32 	%r1110, %r1110, 1;
	add.s32 	%r1114, %r1114, 1;
	setp.ne.s32 	%p10, %r1114, %r7;
	@%p10 bra 	$L__BB0_15;
$L__BB0_16:
	setp.lt.s32 	%p11, %r195, 2;
	@%p11 bra 	$L__BB0_55;
	setp.lt.s32 	%p12, %r194, 1;
	@%p12 bra 	$L__BB0_47;
	add.s32 	%r14, %r194, -1;
	and.b32  	%r15, %r194, 15;
	add.s32 	%r16, %r15, -1;
	and.b32  	%r17, %r194, 7;
	add.s32 	%r18, %r17, -1;
	and.b32  	%r19, %r194, 2147483632;
	and.b32  	%r20, %r194, 3;
	mov.b32 	%r1115, 1;
$L__BB0_19:
	mov.b64 	%rd108, 1;
	shl.b64 	%rd109, %rd108, %r1115;
	shr.u64 	%rd110, %rd109, 1;
	add.s64 	%rd111, %rd110, %rd12;
	shr.u64 	%rd112, %rd111, %r1115;
	cvt.u32.u64 	%r270, %rd112;
	shl.b32 	%r271, %r270, 1;
	and.b32  	%r272, %r271, 2;
	add.s32 	%r273, %r272, -1;
	mul.wide.u32 	%rd113, %r1115, 4;
	add.s64 	%rd114, %rd4, %rd113;
	st.local.u32 	[%rd114], %r273;
	setp.eq.s32 	%p19, %r272, 0;
	@%p19 bra 	$L__BB0_20;
	bra.uni 	$L__BB0_33;
$L__BB0_20:
	setp.lt.u32 	%p29, %r14, 15;
	mul.lo.s32 	%r27, %r1115, %r194;
	mov.b32 	%r1119, 0;
	@%p29 bra 	$L__BB0_23;
	mov.b32 	%r1117, 0;
$L__BB0_22:
	.pragma "nounroll";
	add.s32 	%r375, %r1117, %r27;
	mul.wide.u32 	%rd143, %r375, 4;
	add.s64 	%rd144, %rd2, %rd143;
	ld.global.u32 	%r376, [%rd144];
	mul.wide.u32 	%rd145, %r1117, 4;
	add.s64 	%rd146, %rd3, %rd145;
	ld.local.v4.u32 	{%r377, %r378, %r379, %r380}, [%rd146];
	sub.s32 	%r381, %r377, %r376;
	ld.global.u32 	%r382, [%rd144+4];
	sub.s32 	%r383, %r378, %r382;
	ld.global.u32 	%r384, [%rd144+8];
	sub.s32 	%r385, %r379, %r384;
	ld.global.u32 	%r386, [%rd144+12];
	sub.s32 	%r387, %r380, %r386;
	st.local.v4.u32 	[%rd146], {%r381, %r383, %r385, %r387};
	ld.global.u32 	%r388, [%rd144+16];
	ld.local.v4.u32 	{%r389, %r390, %r391, %r392}, [%rd146+16];
	sub.s32 	%r393, %r389, %r388;
	ld.global.u32 	%r394, [%rd144+20];
	sub.s32 	%r395, %r390, %r394;
	ld.global.u32 	%r396, [%rd144+24];
	sub.s32 	%r397, %r391, %r396;
	ld.global.u32 	%r398, [%rd144+28];
	sub.s32 	%r399, %r392, %r398;
	st.local.v4.u32 	[%rd146+16], {%r393, %r395, %r397, %r399};
	ld.global.u32 	%r400, [%rd144+32];
	ld.local.v4.u32 	{%r401, %r402, %r403, %r404}, [%rd146+32];
	sub.s32 	%r405, %r401, %r400;
	ld.global.u32 	%r406, [%rd144+36];
	sub.s32 	%r407, %r402, %r406;
	ld.global.u32 	%r408, [%rd144+40];
	sub.s32 	%r409, %r403, %r408;
	ld.global.u32 	%r410, [%rd144+44];
	sub.s32 	%r411, %r404, %r410;
	st.local.v4.u32 	[%rd146+32], {%r405, %r407, %r409, %r411};
	ld.global.u32 	%r412, [%rd144+48];
	ld.local.v4.u32 	{%r413, %r414, %r415, %r416}, [%rd146+48];
	sub.s32 	%r417, %r413, %r412;
	ld.global.u32 	%r418, [%rd144+52];
	sub.s32 	%r419, %r414, %r418;
	ld.global.u32 	%r420, [%rd144+56];
	sub.s32 	%r421, %r415, %r420;
	ld.global.u32 	%r422, [%rd144+60];
	sub.s32 	%r423, %r416, %r422;
	st.local.v4.u32 	[%rd146+48], {%r417, %r419, %r421, %r423};
	add.s32 	%r1117, %r1117, 16;
	setp.eq.s32 	%p30, %r1117, %r19;
	mov.u32 	%r1119, %r19;
	@%p30 bra 	$L__BB0_23;
	bra.uni 	$L__BB0_22;
$L__BB0_23:
	setp.eq.s32 	%p31, %r15, 0;
	@%p31 bra 	$L__BB0_46;
	setp.lt.u32 	%p32, %r16, 7;
	@%p32 bra 	$L__BB0_26;
	add.s32 	%r424, %r1119, %r27;
	mul.wide.u32 	%rd147, %r424, 4;
	add.s64 	%rd148, %rd2, %rd147;
	ld.global.u32 	%r425, [%rd148];
	cvt.u64.u32 	%rd149, %r1119;
	mul.wide.u32 	%rd150, %r1119, 4;
	add.s64 	%rd151, %rd3, %rd150;
	ld.local.u32 	%r426, [%rd151];
	sub.s32 	%r427, %r426, %r425;
	st.local.u32 	[%rd151], %r427;
	cvt.u64.u32 	%rd152, %r27;
	add.s64 	%rd153, %rd149, %rd152;
	shl.b64 	%rd154, %rd153, 2;
	add.s64 	%rd155, %rd2, %rd154;
	ld.global.u32 	%r428, [%rd155+4];
	ld.local.u32 	%r429, [%rd151+4];
	sub.s32 	%r430, %r429, %r428;
	st.local.u32 	[%rd151+4], %r430;
	ld.global.u32 	%r431, [%rd155+8];
	ld.local.u32 	%r432, [%rd151+8];
	sub.s32 	%r433, %r432, %r431;
	st.local.u32 	[%rd151+8], %r433;
	ld.global.u32 	%r434, [%rd155+12];
	ld.local.u32 	%r435, [%rd151+12];
	sub.s32 	%r436, %r435, %r434;
	st.local.u32 	[%rd151+12], %r436;
	ld.global.u32 	%r437, [%rd155+16];
	ld.local.u32 	%r438, [%rd151+16];
	sub.s32 	%r439, %r438, %r437;
	st.local.u32 	[%rd151+16], %r439;
	ld.global.u32 	%r440, [%rd155+20];
	ld.local.u32 	%r441, [%rd151+20];
	sub.s32 	%r442, %r441, %r440;
	st.local.u32 	[%rd151+20], %r442;
	ld.global.u32 	%r443, [%rd155+24];
	ld.local.u32 	%r444, [%rd151+24];
	sub.s32 	%r445, %r444, %r443;
	st.local.u32 	[%rd151+24], %r445;
	ld.global.u32 	%r446, [%rd155+28];
	ld.local.u32 	%r447, [%rd151+28];
	sub.s32 	%r448, %r447, %r446;
	st.local.u32 	[%rd151+28], %r448;
	add.s32 	%r1119, %r1119, 8;
$L__BB0_26:
	setp.eq.s32 	%p33, %r17, 0;
	@%p33 bra 	$L__BB0_46;
	setp.lt.u32 	%p34, %r18, 3;
	@%p34 bra 	$L__BB0_29;
	add.s32 	%r449, %r1119, %r27;
	mul.wide.u32 	%rd156, %r449, 4;
	add.s64 	%rd157, %rd2, %rd156;
	ld.global.u32 	%r450, [%rd157];
	cvt.u64.u32 	%rd158, %r1119;
	mul.wide.u32 	%rd159, %r1119, 4;
	add.s64 	%rd160, %rd3, %rd159;
	ld.local.u32 	%r451, [%rd160];
	sub.s32 	%r452, %r451, %r450;
	st.local.u32 	[%rd160], %r452;
	cvt.u64.u32 	%rd161, %r27;
	add.s64 	%rd162, %rd158, %rd161;
	shl.b64 	%rd163, %rd162, 2;
	add.s64 	%rd164, %rd2, %rd163;
	ld.global.u32 	%r453, [%rd164+4];
	ld.local.u32 	%r454, [%rd160+4];
	sub.s32 	%r455, %r454, %r453;
	st.local.u32 	[%rd160+4], %r455;
	ld.global.u32 	%r456, [%rd164+8];
	ld.local.u32 	%r457, [%rd160+8];
	sub.s32 	%r458, %r457, %r456;
	st.local.u32 	[%rd160+8], %r458;
	ld.global.u32 	%r459, [%rd164+12];
	ld.local.u32 	%r460, [%rd160+12];
	sub.s32 	%r461, %r460, %r459;
	st.local.u32 	[%rd160+12], %r461;
	add.s32 	%r1119, %r1119, 4;
$L__BB0_29:
	setp.eq.s32 	%p35, %r20, 0;
	@%p35 bra 	$L__BB0_46;
	setp.eq.s32 	%p36, %r20, 1;
	add.s32 	%r462, %r1119, %r27;
	mul.wide.u32 	%rd165, %r462, 4;
	add.s64 	%rd166, %rd2, %rd165;
	ld.global.u32 	%r463, [%rd166];
	cvt.u64.u32 	%rd13, %r1119;
	mul.wide.u32 	%rd167, %r1119, 4;
	add.s64 	%rd14, %rd3, %rd167;
	ld.local.u32 	%r464, [%rd14];
	sub.s32 	%r465, %r464, %r463;
	st.local.u32 	[%rd14], %r465;
	@%p36 bra 	$L__BB0_46;
	setp.eq.s32 	%p37, %r20, 2;
	cvt.u64.u32 	%rd168, %r27;
	add.s64 	%rd169, %rd13, %rd168;
	shl.b64 	%rd170, %rd169, 2;
	add.s64 	%rd15, %rd2, %rd170;
	ld.global.u32 	%r466, [%rd15+4];
	ld.local.u32 	%r467, [%rd14+4];
	sub.s32 	%r468, %r467, %r466;
	st.local.u32 	[%rd14+4], %r468;
	@%p37 bra 	$L__BB0_46;
	ld.global.u32 	%r469, [%rd15+8];
	ld.local.u32 	%r470, [%rd14+8];
	sub.s32 	%r471, %r470, %r469;
	st.local.u32 	[%rd14+8], %r471;
	bra.uni 	$L__BB0_46;
$L__BB0_33:
	setp.lt.u32 	%p20, %r14, 15;
	mul.lo.s32 	%r33, %r1115, %r194;
	mov.b32 	%r1122, 0;
	@%p20 bra 	$L__BB0_36;
	mov.b32 	%r1116, 0;
$L__BB0_35:
	.pragma "nounroll";
	add.s32 	%r276, %r1116, %r33;
	mul.wide.u32 	%rd115, %r276, 4;
	add.s64 	%rd116, %rd2, %rd115;
	ld.global.u32 	%r277, [%rd116];
	mul.wide.u32 	%rd117, %r1116, 4;
	add.s64 	%rd118, %rd3, %rd117;
	ld.local.v4.u32 	{%r278, %r279, %r280, %r281}, [%rd118];
	add.s32 	%r282, %r278, %r277;
	ld.global.u32 	%r283, [%rd116+4];
	add.s32 	%r284, %r279, %r283;
	ld.global.u32 	%r285, [%rd116+8];
	add.s32 	%r286, %r280, %r285;
	ld.global.u32 	%r287, [%rd116+12];
	add.s32 	%r288, %r281, %r287;
	st.local.v4.u32 	[%rd118], {%r282, %r284, %r286, %r288};
	ld.global.u32 	%r289, [%rd116+16];
	ld.local.v4.u32 	{%r290, %r291, %r292, %r293}, [%rd118+16];
	add.s32 	%r294, %r290, %r289;
	ld.global.u32 	%r295, [%rd116+20];
	add.s32 	%r296, %r291, %r295;
	ld.global.u32 	%r297, [%rd116+24];
	add.s32 	%r298, %r292, %r297;
	ld.global.u32 	%r299, [%rd116+28];
	add.s32 	%r300, %r293, %r299;
	st.local.v4.u32 	[%rd118+16], {%r294, %r296, %r298, %r300};
	ld.global.u32 	%r301, [%rd116+32];
	ld.local.v4.u32 	{%r302, %r303, %r304, %r305}, [%rd118+32];
	add.s32 	%r306, %r302, %r301;
	ld.global.u32 	%r307, [%rd116+36];
	add.s32 	%r308, %r303, %r307;
	ld.global.u32 	%r309, [%rd116+40];
	add.s32 	%r310, %r304, %r309;
	ld.global.u32 	%r311, [%rd116+44];
	add.s32 	%r312, %r305, %r311;
	st.local.v4.u32 	[%rd118+32], {%r306, %r308, %r310, %r312};
	ld.global.u32 	%r313, [%rd116+48];
	ld.local.v4.u32 	{%r314, %r315, %r316, %r317}, [%rd118+48];
	add.s32 	%r318, %r314, %r313;
	ld.global.u32 	%r319, [%rd116+52];
	add.s32 	%r320, %r315, %r319;
	ld.global.u32 	%r321, [%rd116+56];
	add.s32 	%r322, %r316, %r321;
	ld.global.u32 	%r323, [%rd116+60];
	add.s32 	%r324, %r317, %r323;
	st.local.v4.u32 	[%rd118+48], {%r318, %r320, %r322, %r324};
	add.s32 	%r1116, %r1116, 16;
	setp.eq.s32 	%p21, %r1116, %r19;
	mov.u32 	%r1122, %r19;
	@%p21 bra 	$L__BB0_36;
	bra.uni 	$L__BB0_35;
$L__BB0_36:
	setp.eq.s32 	%p22, %r15, 0;
	@%p22 bra 	$L__BB0_46;
	setp.lt.u32 	%p23, %r16, 7;
	@%p23 bra 	$L__BB0_39;
	add.s32 	%r325, %r1122, %r33;
	mul.wide.u32 	%rd119, %r325, 4;
	add.s64 	%rd120, %rd2, %rd119;
	ld.global.u32 	%r326, [%rd120];
	cvt.u64.u32 	%rd121, %r1122;
	mul.wide.u32 	%rd122, %r1122, 4;
	add.s64 	%rd123, %rd3, %rd122;
	ld.local.u32 	%r327, [%rd123];
	add.s32 	%r328, %r327, %r326;
	st.local.u32 	[%rd123], %r328;
	cvt.u64.u32 	%rd124, %r33;
	add.s64 	%rd125, %rd121, %rd124;
	shl.b64 	%rd126, %rd125, 2;
	add.s64 	%rd127, %rd2, %rd126;
	ld.global.u32 	%r329, [%rd127+4];
	ld.local.u32 	%r330, [%rd123+4];
	add.s32 	%r331, %r330, %r329;
	st.local.u32 	[%rd123+4], %r331;
	ld.global.u32 	%r332, [%rd127+8];
	ld.local.u32 	%r333, [%rd123+8];
	add.s32 	%r334, %r333, %r332;
	st.local.u32 	[%rd123+8], %r334;
	ld.global.u32 	%r335, [%rd127+12];
	ld.local.u32 	%r336, [%rd123+12];
	add.s32 	%r337, %r336, %r335;
	st.local.u32 	[%rd123+12], %r337;
	ld.global.u32 	%r338, [%rd127+16];
	ld.local.u32 	%r339, [%rd123+16];
	add.s32 	%r340, %r339, %r338;
	st.local.u32 	[%rd123+16], %r340;
	ld.global.u32 	%r341, [%rd127+20];
	ld.local.u32 	%r342, [%rd123+20];
	add.s32 	%r343, %r342, %r341;
	st.local.u32 	[%rd123+20], %r343;
	ld.global.u32 	%r344, [%rd127+24];
	ld.local.u32 	%r345, [%rd123+24];
	add.s32 	%r346, %r345, %r344;
	st.local.u32 	[%rd123+24], %r346;
	ld.global.u32 	%r347, [%rd127+28];
	ld.local.u32 	%r348, [%rd123+28];
	add.s32 	%r349, %r348, %r347;
	st.local.u32 	[%rd123+28], %r349;
	add.s32 	%r1122, %r1122, 8;
$L__BB0_39:
	setp.eq.s32 	%p24, %r17, 0;
	@%p24 bra 	$L__BB0_46;
	setp.lt.u32 	%p25, %r18, 3;
	@%p25 bra 	$L__BB0_42;
	add.s32 	%r350, %r1122, %r33;
	mul.wide.u32 	%rd128, %r350, 4;
	add.s64 	%rd129, %rd2, %rd128;
	ld.global.u32 	%r351, [%rd129];
	cvt.u64.u32 	%rd130, %r1122;
	mul.wide.u32 	%rd131, %r1122, 4;
	add.s64 	%rd132, %rd3, %rd131;
	ld.local.u32 	%r352, [%rd132];
	add.s32 	%r353, %r352, %r351;
	st.local.u32 	[%rd132], %r353;
	cvt.u64.u32 	%rd133, %r33;
	add.s64 	%rd134, %rd130, %rd133;
	shl.b64 	%rd135, %rd134, 2;
	add.s64 	%rd136, %rd2, %rd135;
	ld.global.u32 	%r354, [%rd136+4];
	ld.local.u32 	%r355, [%rd132+4];
	add.s32 	%r356, %r355, %r354;
	st.local.u32 	[%rd132+4], %r356;
	ld.global.u32 	%r357, [%rd136+8];
	ld.local.u32 	%r358, [%rd132+8];
	add.s32 	%r359, %r358, %r357;
	st.local.u32 	[%rd132+8], %r359;
	ld.global.u32 	%r360, [%rd136+12];
	ld.local.u32 	%r361, [%rd132+12];
	add.s32 	%r362, %r361, %r360;
	st.local.u32 	[%rd132+12], %r362;
	add.s32 	%r1122, %r1122, 4;
$L__BB0_42:
	setp.eq.s32 	%p26, %r20, 0;
	@%p26 bra 	$L__BB0_46;
	setp.eq.s32 	%p27, %r20, 1;
	add.s32 	%r363, %r1122, %r33;
	mul.wide.u32 	%rd137, %r363, 4;
	add.s64 	%rd138, %rd2, %rd137;
	ld.global.u32 	%r364, [%rd138];
	cvt.u64.u32 	%rd16, %r1122;
	mul.wide.u32 	%rd139, %r1122, 4;
	add.s64 	%rd17, %rd3, %rd139;
	ld.local.u32 	%r365, [%rd17];
	add.s32 	%r366, %r365, %r364;
	st.local.u32 	[%rd17], %r366;
	@%p27 bra 	$L__BB0_46;
	setp.eq.s32 	%p28, %r20, 2;
	cvt.u64.u32 	%rd140, %r33;
	add.s64 	%rd141, %rd16, %rd140;
	shl.b64 	%rd142, %rd141, 2;
	add.s64 	%rd18, %rd2, %rd142;
	ld.global.u32 	%r367, [%rd18+4];
	ld.local.u32 	%r368, [%rd17+4];
	add.s32 	%r369, %r368, %r367;
	st.local.u32 	[%rd17+4], %r369;
	@%p28 bra 	$L__BB0_46;
	ld.global.u32 	%r370, [%rd18+8];
	ld.local.u32 	%r371, [%rd17+8];
	add.s32 	%r372, %r371, %r370;
	st.local.u32 	[%rd17+8], %r372;
$L__BB0_46:
	add.s32 	%r1115, %r1115, 1;
	setp.eq.s32 	%p38, %r1115, %r195;
	@%p38 bra 	$L__BB0_55;
	bra.uni 	$L__BB0_19;
$L__BB0_47:
	add.s32 	%r39, %r195, -1;
	add.s32 	%r234, %r195, -2;
	and.b32  	%r40, %r39, 3;
	setp.lt.u32 	%p13, %r234, 3;
	mov.b32 	%r1127, 1;
	@%p13 bra 	$L__BB0_50;
	and.b32  	%r41, %r39, -4;
	mov.b32 	%r1127, 1;
$L__BB0_49:
	.pragma "nounroll";
	mov.b64 	%rd71, 1;
	shl.b64 	%rd72, %rd71, %r1127;
	shr.u64 	%rd73, %rd72, 1;
	add.s64 	%rd74, %rd73, %rd12;
	shr.u64 	%rd75, %rd74, %r1127;
	cvt.u32.u64 	%r236, %rd75;
	shl.b32 	%r237, %r236, 1;
	and.b32  	%r238, %r237, 2;
	add.s32 	%r239, %r238, -1;
	mul.wide.u32 	%rd76, %r1127, 4;
	add.s64 	%rd77, %rd4, %rd76;
	st.local.u32 	[%rd77], %r239;
	add.s32 	%r240, %r1127, 1;
	shl.b64 	%rd78, %rd71, %r240;
	shr.u64 	%rd79, %rd78, 1;
	add.s64 	%rd80, %rd79, %rd12;
	shr.u64 	%rd81, %rd80, %r240;
	cvt.u32.u64 	%r241, %rd81;
	shl.b32 	%r242, %r241, 1;
	and.b32  	%r243, %r242, 2;
	add.s32 	%r244, %r243, -1;
	add.s32 	%r245, %r1127, 2;
	shl.b64 	%rd82, %rd71, %r245;
	shr.u64 	%rd83, %rd82, 1;
	add.s64 	%rd84, %rd83, %rd12;
	shr.u64 	%rd85, %rd84, %r245;
	cvt.u32.u64 	%r246, %rd85;
	shl.b32 	%r247, %r246, 1;
	and.b32  	%r248, %r247, 2;
	add.s32 	%r249, %r248, -1;
	st.local.v2.u32 	[%rd77+4], {%r244, %r249};
	add.s32 	%r250, %r1127, 3;
	shl.b64 	%rd86, %rd71, %r250;
	shr.u64 	%rd87, %rd86, 1;
	add.s64 	%rd88, %rd87, %rd12;
	shr.u64 	%rd89, %rd88, %r250;
	cvt.u32.u64 	%r251, %rd89;
	shl.b32 	%r252, %r251, 1;
	and.b32  	%r253, %r252, 2;
	add.s32 	%r254, %r253, -1;
	st.local.u32 	[%rd77+12], %r254;
	add.s32 	%r1127, %r1127, 4;
	setp.eq.s32 	%p14, %r250, %r41;
	@%p14 bra 	$L__BB0_50;
	bra.uni 	$L__BB0_49;
$L__BB0_50:
	setp.eq.s32 	%p15, %r40, 0;
	@%p15 bra 	$L__BB0_55;
	setp.eq.s32 	%p16, %r40, 1;
	@%p16 bra 	$L__BB0_53;
	mov.b64 	%rd90, 1;
	shl.b64 	%rd91, %rd90, %r1127;
	shr.u64 	%rd92, %rd91, 1;
	add.s64 	%rd93, %rd92, %rd12;
	shr.u64 	%rd94, %rd93, %r1127;
	cvt.u32.u64 	%r255, %rd94;
	shl.b32 	%r256, %r255, 1;
	and.b32  	%r257, %r256, 2;
	add.s32 	%r258, %r257, -1;
	mul.wide.u32 	%rd95, %r1127, 4;
	add.s64 	%rd96, %rd4, %rd95;
	st.local.u32 	[%rd96], %r258;
	add.s32 	%r259, %r1127, 1;
	shl.b64 	%rd97, %rd90, %r259;
	shr.u64 	%rd98, %rd97, 1;
	add.s64 	%rd99, %rd98, %rd12;
	shr.u64 	%rd100, %rd99, %r259;
	cvt.u32.u64 	%r260, %rd100;
	shl.b32 	%r261, %r260, 1;
	and.b32  	%r262, %r261, 2;
	add.s32 	%r263, %r262, -1;
	st.local.u32 	[%rd96+4], %r263;
	add.s32 	%r1127, %r1127, 2;
$L__BB0_53:
	and.b32  	%r264, %r39, 1;
	setp.eq.b32 	%p17, %r264, 1;
	not.pred 	%p18, %p17;
	@%p18 bra 	$L__BB0_55;
	mov.b64 	%rd101, 1;
	shl.b64 	%rd102, %rd101, %r1127;
	shr.u64 	%rd103, %rd102, 1;
	add.s64 	%rd104, %rd103, %rd12;
	shr.u64 	%rd105, %rd104, %r1127;
	cvt.u32.u64 	%r265, %rd105;
	shl.b32 	%r266, %r265, 1;
	and.b32  	%r267, %r266, 2;
	add.s32 	%r268, %r267, -1;
	mul.wide.u32 	%rd106, %r1127, 4;
	add.s64 	%rd107, %rd4, %rd106;
	st.local.u32 	[%rd107], %r268;
$L__BB0_55:
	setp.lt.s32 	%p39, %r194, 1;
	mov.b32 	%r1156, 0;
	@%p39 bra 	$L__BB0_68;
	add.s32 	%r475, %r194, -1;
	and.b32  	%r47, %r194, 15;
	setp.lt.u32 	%p40, %r475, 15;
	mov.b32 	%r1129, 0;
	mov.u32 	%r1156, %r1129;
	@%p40 bra 	$L__BB0_59;
	and.b32  	%r1129, %r194, 2147483632;
	mov.b32 	%r1141, 0;
	mov.u32 	%r1156, %r1141;
$L__BB0_58:
	.pragma "nounroll";
	mul.wide.u32 	%rd171, %r1141, 4;
	add.s64 	%rd172, %rd3, %rd171;
	ld.local.v4.u32 	{%r477, %r478, %r479, %r480}, [%rd172];
	abs.s32 	%r481, %r477;
	add.s32 	%r482, %r481, %r1156;
	abs.s32 	%r483, %r478;
	add.s32 	%r484, %r483, %r482;
	abs.s32 	%r485, %r479;
	add.s32 	%r486, %r485, %r484;
	abs.s32 	%r487, %r480;
	add.s32 	%r488, %r487, %r486;
	ld.local.v4.u32 	{%r489, %r490, %r491, %r492}, [%rd172+16];
	abs.s32 	%r493, %r489;
	add.s32 	%r494, %r493, %r488;
	abs.s32 	%r495, %r490;
	add.s32 	%r496, %r495, %r494;
	abs.s32 	%r497, %r491;
	add.s32 	%r498, %r497, %r496;
	abs.s32 	%r499, %r492;
	add.s32 	%r500, %r499, %r498;
	ld.local.v4.u32 	{%r501, %r502, %r503, %r504}, [%rd172+32];
	abs.s32 	%r505, %r501;
	add.s32 	%r506, %r505, %r500;
	abs.s32 	%r507, %r502;
	add.s32 	%r508, %r507, %r506;
	abs.s32 	%r509, %r503;
	add.s32 	%r510, %r509, %r508;
	abs.s32 	%r511, %r504;
	add.s32 	%r512, %r511, %r510;
	ld.local.v4.u32 	{%r513, %r514, %r515, %r516}, [%rd172+48];
	abs.s32 	%r517, %r513;
	add.s32 	%r518, %r517, %r512;
	abs.s32 	%r519, %r514;
	add.s32 	%r520, %r519, %r518;
	abs.s32 	%r521, %r515;
	add.s32 	%r522, %r521, %r520;
	abs.s32 	%r523, %r516;
	add.s32 	%r1156, %r523, %r522;
	add.s32 	%r1141, %r1141, 16;
	setp.eq.s32 	%p41, %r1141, %r1129;
	@%p41 bra 	$L__BB0_59;
	bra.uni 	$L__BB0_58;
$L__BB0_59:
	setp.eq.s32 	%p42, %r47, 0;
	@%p42 bra 	$L__BB0_68;
	and.b32  	%r54, %r194, 7;
	setp.lt.u32 	%p43, %r47, 8;
	@%p43 bra 	$L__BB0_62;
	mul.wide.u32 	%rd173, %r1129, 4;
	add.s64 	%rd174, %rd3, %rd173;
	ld.local.u32 	%r525, [%rd174];
	abs.s32 	%r526, %r525;
	add.s32 	%r527, %r526, %r1156;
	ld.local.u32 	%r528, [%rd174+4];
	abs.s32 	%r529, %r528;
	add.s32 	%r530, %r529, %r527;
	ld.local.u32 	%r531, [%rd174+8];
	abs.s32 	%r532, %r531;
	add.s32 	%r533, %r532, %r530;
	ld.local.u32 	%r534, [%rd174+12];
	abs.s32 	%r535, %r534;
	add.s32 	%r536, %r535, %r533;
	ld.local.u32 	%r537, [%rd174+16];
	abs.s32 	%r538, %r537;
	add.s32 	%r539, %r538, %r536;
	ld.local.u32 	%r540, [%rd174+20];
	abs.s32 	%r541, %r540;
	add.s32 	%r542, %r541, %r539;
	ld.local.u32 	%r543, [%rd174+24];
	abs.s32 	%r544, %r543;
	add.s32 	%r545, %r544, %r542;
	ld.local.u32 	%r546, [%rd174+28];
	abs.s32 	%r547, %r546;
	add.s32 	%r1156, %r547, %r545;
	add.s32 	%r1129, %r1129, 8;
$L__BB0_62:
	setp.eq.s32 	%p44, %r54, 0;
	@%p44 bra 	$L__BB0_68;
	and.b32  	%r60, %r194, 3;
	setp.lt.u32 	%p45, %r54, 4;
	@%p45 bra 	$L__BB0_65;
	mul.wide.u32 	%rd175, %r1129, 4;
	add.s64 	%rd176, %rd3, %rd175;
	ld.local.u32 	%r549, [%rd176];
	abs.s32 	%r550, %r549;
	add.s32 	%r551, %r550, %r1156;
	ld.local.u32 	%r552, [%rd176+4];
	abs.s32 	%r553, %r552;
	add.s32 	%r554, %r553, %r551;
	ld.local.u32 	%r555, [%rd176+8];
	abs.s32 	%r556, %r555;
	add.s32 	%r557, %r556, %r554;
	ld.local.u32 	%r558, [%rd176+12];
	abs.s32 	%r559, %r558;
	add.s32 	%r1156, %r559, %r557;
	add.s32 	%r1129, %r1129, 4;
$L__BB0_65:
	setp.eq.s32 	%p46, %r60, 0;
	@%p46 bra 	$L__BB0_68;
	mov.b32 	%r1139, 0;
$L__BB0_67:
	.pragma "nounroll";
	mul.wide.u32 	%rd177, %r1129, 4;
	add.s64 	%rd178, %rd3, %rd177;
	ld.local.u32 	%r561, [%rd178];
	abs.s32 	%r562, %r561;
	add.s32 	%r1156, %r562, %r1156;
	add.s32 	%r1129, %r1129, 1;
	add.s32 	%r1139, %r1139, 1;
	setp.ne.s32 	%p47, %r1139, %r60;
	@%p47 bra 	$L__BB0_67;
$L__BB0_68:
	setp.lt.s32 	%p48, %r195, 2;
	@%p48 bra 	$L__BB0_81;
	add.s32 	%r73, %r195, -1;
	cvt.u64.u32 	%rd179, %r73;
	mul.lo.s64 	%rd19, %rd179, %rd5;
	add.s32 	%r564, %r195, -2;
	and.b32  	%r74, %r73, 15;
	setp.lt.u32 	%p49, %r564, 15;
	mov.b32 	%r1144, 1;
	@%p49 bra 	$L__BB0_72;
	and.b32  	%r75, %r73, -16;
	mov.b32 	%r1191, 1;
$L__BB0_71:
	.pragma "nounroll";
	cvt.u64.u32 	%rd180, %r1191;
	mul.wide.u32 	%rd181, %r1191, 4;
	add.s64 	%rd182, %rd4, %rd181;
	ld.local.u32 	%r566, [%rd182];
	add.s64 	%rd183, %rd19, %rd180;
	shl.b64 	%rd184, %rd183, 2;
	add.s64 	%rd185, %rd1, %rd184;
	st.global.u32 	[%rd185+-4], %r566;
	ld.local.v2.u32 	{%r567, %r568}, [%rd182+4];
	st.global.u32 	[%rd185], %r567;
	st.global.u32 	[%rd185+4], %r568;
	ld.local.v4.u32 	{%r569, %r570, %r571, %r572}, [%rd182+12];
	st.global.u32 	[%rd185+8], %r569;
	st.global.u32 	[%rd185+12], %r570;
	st.global.u32 	[%rd185+16], %r571;
	st.global.u32 	[%rd185+20], %r572;
	ld.local.v4.u32 	{%r573, %r574, %r575, %r576}, [%rd182+28];
	st.global.u32 	[%rd185+24], %r573;
	st.global.u32 	[%rd185+28], %r574;
	st.global.u32 	[%rd185+32], %r575;
	st.global.u32 	[%rd185+36], %r576;
	ld.local.v4.u32 	{%r577, %r578, %r579, %r580}, [%rd182+44];
	st.global.u32 	[%rd185+40], %r577;
	st.global.u32 	[%rd185+44], %r578;
	st.global.u32 	[%rd185+48], %r579;
	st.global.u32 	[%rd185+52], %r580;
	ld.local.u32 	%r581, [%rd182+60];
	st.global.u32 	[%rd185+56], %r581;
	add.s32 	%r1144, %r1191, 16;
	add.s32 	%r582, %r1191, 15;
	setp.eq.s32 	%p50, %r582, %r75;
	mov.u32 	%r1191, %r1144;
	@%p50 bra 	$L__BB0_72;
	bra.uni 	$L__BB0_71;
$L__BB0_72:
	setp.eq.s32 	%p51, %r74, 0;
	@%p51 bra 	$L__BB0_81;
	and.b32  	%r81, %r73, 7;
	setp.lt.u32 	%p52, %r74, 8;
	@%p52 bra 	$L__BB0_75;
	cvt.u64.u32 	%rd186, %r1144;
	mul.wide.u32 	%rd187, %r1144, 4;
	add.s64 	%rd188, %rd4, %rd187;
	ld.local.u32 	%r583, [%rd188];
	add.s64 	%rd189, %rd19, %rd186;
	shl.b64 	%rd190, %rd189, 2;
	add.s64 	%rd191, %rd1, %rd190;
	st.global.u32 	[%rd191+-4], %r583;
	add.s32 	%r584, %r1144, 1;
	cvt.u64.u32 	%rd192, %r584;
	ld.local.u32 	%r585, [%rd188+4];
	add.s64 	%rd193, %rd19, %rd192;
	shl.b64 	%rd194, %rd193, 2;
	add.s64 	%rd195, %rd1, %rd194;
	st.global.u32 	[%rd195+-4], %r585;
	add.s32 	%r586, %r1144, 2;
	cvt.u64.u32 	%rd196, %r586;
	ld.local.u32 	%r587, [%rd188+8];
	add.s64 	%rd197, %rd19, %rd196;
	shl.b64 	%rd198, %rd197, 2;
	add.s64 	%rd199, %rd1, %rd198;
	st.global.u32 	[%rd199+-4], %r587;
	add.s32 	%r588, %r1144, 3;
	cvt.u64.u32 	%rd200, %r588;
	ld.local.u32 	%r589, [%rd188+12];
	add.s64 	%rd201, %rd19, %rd200;
	shl.b64 	%rd202, %rd201, 2;
	add.s64 	%rd203, %rd1, %rd202;
	st.global.u32 	[%rd203+-4], %r589;
	add.s32 	%r590, %r1144, 4;
	cvt.u64.u32 	%rd204, %r590;
	ld.local.u32 	%r591, [%rd188+16];
	add.s64 	%rd205, %rd19, %rd204;
	shl.b64 	%rd206, %rd205, 2;
	add.s64 	%rd207, %rd1, %rd206;
	st.global.u32 	[%rd207+-4], %r591;
	add.s32 	%r592, %r1144, 5;
	cvt.u64.u32 	%rd208, %r592;
	ld.local.u32 	%r593, [%rd188+20];
	add.s64 	%rd209, %rd19, %rd208;
	shl.b64 	%rd210, %rd209, 2;
	add.s64 	%rd211, %rd1, %rd210;
	st.global.u32 	[%rd211+-4], %r593;
	add.s32 	%r594, %r1144, 6;
	cvt.u64.u32 	%rd212, %r594;
	ld.local.u32 	%r595, [%rd188+24];
	add.s64 	%rd213, %rd19, %rd212;
	shl.b64 	%rd214, %rd213, 2;
	add.s64 	%rd215, %rd1, %rd214;
	st.global.u32 	[%rd215+-4], %r595;
	add.s32 	%r596, %r1144, 7;
	cvt.u64.u32 	%rd216, %r596;
	ld.local.u32 	%r597, [%rd188+28];
	add.s64 	%rd217, %rd19, %rd216;
	shl.b64 	%rd218, %rd217, 2;
	add.s64 	%rd219, %rd1, %rd218;
	st.global.u32 	[%rd219+-4], %r597;
	add.s32 	%r1144, %r1144, 8;
$L__BB0_75:
	setp.eq.s32 	%p53, %r81, 0;
	@%p53 bra 	$L__BB0_81;
	and.b32  	%r84, %r73, 3;
	setp.lt.u32 	%p54, %r81, 4;
	@%p54 bra 	$L__BB0_78;
	cvt.u64.u32 	%rd220, %r1144;
	mul.wide.u32 	%rd221, %r1144, 4;
	add.s64 	%rd222, %rd4, %rd221;
	ld.local.u32 	%r598, [%rd222];
	add.s64 	%rd223, %rd19, %rd220;
	shl.b64 	%rd224, %rd223, 2;
	add.s64 	%rd225, %rd1, %rd224;
	st.global.u32 	[%rd225+-4], %r598;
	add.s32 	%r599, %r1144, 1;
	cvt.u64.u32 	%rd226, %r599;
	ld.local.u32 	%r600, [%rd222+4];
	add.s64 	%rd227, %rd19, %rd226;
	shl.b64 	%rd228, %rd227, 2;
	add.s64 	%rd229, %rd1, %rd228;
	st.global.u32 	[%rd229+-4], %r600;
	add.s32 	%r601, %r1144, 2;
	cvt.u64.u32 	%rd230, %r601;
	ld.local.u32 	%r602, [%rd222+8];
	add.s64 	%rd231, %rd19, %rd230;
	shl.b64 	%rd232, %rd231, 2;
	add.s64 	%rd233, %rd1, %rd232;
	st.global.u32 	[%rd233+-4], %r602;
	add.s32 	%r603, %r1144, 3;
	cvt.u64.u32 	%rd234, %r603;
	ld.local.u32 	%r604, [%rd222+12];
	add.s64 	%rd235, %rd19, %rd234;
	shl.b64 	%rd236, %rd235, 2;
	add.s64 	%rd237, %rd1, %rd236;
	st.global.u32 	[%rd237+-4], %r604;
	add.s32 	%r1144, %r1144, 4;
$L__BB0_78:
	setp.eq.s32 	%p55, %r84, 0;
	@%p55 bra 	$L__BB0_81;
	mov.b32 	%r1147, 0;
$L__BB0_80:
	.pragma "nounroll";
	cvt.u64.u32 	%rd238, %r1144;
	mul.wide.u32 	%rd239, %r1144, 4;
	add.s64 	%rd240, %rd4, %rd239;
	ld.local.u32 	%r606, [%rd240];
	add.s64 	%rd241, %rd19, %rd238;
	shl.b64 	%rd242, %rd241, 2;
	add.s64 	%rd243, %rd1, %rd242;
	st.global.u32 	[%rd243+-4], %r606;
	add.s32 	%r1144, %r1144, 1;
	add.s32 	%r1147, %r1147, 1;
	setp.ne.s32 	%p56, %r1147, %r84;
	@%p56 bra 	$L__BB0_80;
$L__BB0_81:
	add.s64 	%rd411, %rd12, 1;
	setp.gt.u64 	%p57, %rd411, %rd404;
	@%p57 bra 	$L__BB0_166;
	setp.lt.s32 	%p58, %r195, 2;
	add.s32 	%r91, %r195, -1;
	cvt.s64.s32 	%rd244, %r91;
	mul.lo.s64 	%rd21, %rd244, %rd5;
	@%p58 bra 	$L__BB0_145;
	add.s32 	%r92, %r194, -1;
	and.b32  	%r93, %r194, 15;
	add.s32 	%r94, %r93, -1;
	and.b32  	%r95, %r194, 7;
	add.s32 	%r96, %r95, -1;
	add.s32 	%r700, %r195, 15;
	and.b32  	%r701, %r700, 15;
	add.s32 	%r97, %r701, -1;
	add.s32 	%r702, %r195, 7;
	and.b32  	%r703, %r702, 7;
	add.s32 	%r98, %r703, -1;
	and.b32  	%r99, %r194, 2147483632;
	and.b32  	%r100, %r194, 3;
	and.b32  	%r101, %r91, 15;
	and.b32  	%r102, %r91, -16;
	and.b32  	%r103, %r700, 7;
	and.b32  	%r104, %r702, 3;
	neg.s32 	%r105, %r99;
$L__BB0_84:
	mov.b32 	%r1149, 1;
$L__BB0_85:
	cvt.u64.u32 	%rd23, %r1149;
	mov.b64 	%rd260, 1;
	shl.b64 	%rd261, %rd260, %r1149;
	shr.u64 	%rd262, %rd261, 1;
	add.s64 	%rd263, %rd262, %rd411;
	add.s64 	%rd264, %rd261, -1;
	and.b64  	%rd265, %rd263, %rd264;
	setp.eq.s64 	%p74, %rd265, 0;
	@%p74 bra 	$L__BB0_90;
	cvt.u32.u64 	%r705, %rd23;
	add.s32 	%r1149, %r705, 1;
	setp.eq.s32 	%p75, %r1149, %r195;
	@%p75 bra 	$L__BB0_87;
	bra.uni 	$L__BB0_85;
$L__BB0_87:
	setp.gt.s32 	%p97, %r194, 0;
	mov.b32 	%r1154, 0;
	@%p97 bra 	$L__BB0_88;
	bra.uni 	$L__BB0_95;
$L__BB0_88:
	setp.lt.u32 	%p98, %r92, 15;
	mov.b32 	%r1164, 0;
	mov.u32 	%r1154, %r1164;
	@%p98 bra 	$L__BB0_111;
	mov.b32 	%r1152, 0;
	mov.u32 	%r1154, %r1152;
	bra.uni 	$L__BB0_110;
$L__BB0_90:
	shl.b64 	%rd266, %rd23, 2;
	add.s64 	%rd267, %rd4, %rd266;
	ld.local.u32 	%r706, [%rd267];
	neg.s32 	%r707, %r706;
	st.local.u32 	[%rd267], %r707;
	setp.lt.s32 	%p76, %r706, 0;
	@%p76 bra 	$L__BB0_94;
	setp.gt.s32 	%p77, %r194, 0;
	mov.b32 	%r1154, 0;
	@%p77 bra 	$L__BB0_92;
	bra.uni 	$L__BB0_95;
$L__BB0_92:
	cvt.u32.u64 	%r710, %rd23;
	setp.lt.u32 	%p78, %r92, 15;
	mul.lo.s32 	%r149, %r710, %r194;
	mov.b32 	%r1173, 0;
	@%p78 bra 	$L__BB0_135;
	add.s64 	%rd406, %rd3, 32;
	mul.wide.u32 	%rd268, %r149, 4;
	add.s64 	%rd269, %rd2, %rd268;
	add.s64 	%rd407, %rd269, 32;
	mov.u32 	%r1150, %r105;
	bra.uni 	$L__BB0_134;
$L__BB0_94:
	setp.gt.s32 	%p87, %r194, 0;
	mov.b32 	%r1154, 0;
	@%p87 bra 	$L__BB0_121;
$L__BB0_95:
	setp.le.s32 	%p108, %r1154, %r1156;
	or.pred  	%p109, %p108, %p58;
	max.s32 	%r1156, %r1154, %r1156;
	@%p109 bra 	$L__BB0_96;
	bra.uni 	$L__BB0_97;
$L__BB0_96:
	add.s64 	%rd411, %rd411, 1;
	setp.gt.u64 	%p119, %rd411, %rd404;
	@%p119 bra 	$L__BB0_166;
	bra.uni 	$L__BB0_84;
$L__BB0_97:
	add.s32 	%r1064, %r195, -2;
	setp.lt.u32 	%p110, %r1064, 15;
	mov.b32 	%r1158, 1;
	@%p110 bra 	$L__BB0_100;
	mov.b32 	%r1155, 1;
$L__BB0_99:
	.pragma "nounroll";
	cvt.u64.u32 	%rd329, %r1155;
	mul.wide.u32 	%rd330, %r1155, 4;
	add.s64 	%rd331, %rd4, %rd330;
	ld.local.u32 	%r1066, [%rd331];
	add.s64 	%rd332, %rd21, %rd329;
	shl.b64 	%rd333, %rd332, 2;
	add.s64 	%rd334, %rd1, %rd333;
	st.global.u32 	[%rd334+-4], %r1066;
	ld.local.v2.u32 	{%r1067, %r1068}, [%rd331+4];
	st.global.u32 	[%rd334], %r1067;
	st.global.u32 	[%rd334+4], %r1068;
	ld.local.v4.u32 	{%r1069, %r1070, %r1071, %r1072}, [%rd331+12];
	st.global.u32 	[%rd334+8], %r1069;
	st.global.u32 	[%rd334+12], %r1070;
	st.global.u32 	[%rd334+16], %r1071;
	st.global.u32 	[%rd334+20], %r1072;
	ld.local.v4.u32 	{%r1073, %r1074, %r1075, %r1076}, [%rd331+28];
	st.global.u32 	[%rd334+24], %r1073;
	st.global.u32 	[%rd334+28], %r1074;
	st.global.u32 	[%rd334+32], %r1075;
	st.global.u32 	[%rd334+36], %r1076;
	ld.local.v4.u32 	{%r1077, %r1078, %r1079, %r1080}, [%rd331+44];
	st.global.u32 	[%rd334+40], %r1077;
	st.global.u32 	[%rd334+44], %r1078;
	st.global.u32 	[%rd334+48], %r1079;
	st.global.u32 	[%rd334+52], %r1080;
	ld.local.u32 	%r1081, [%rd331+60];
	st.global.u32 	[%rd334+56], %r1081;
	add.s32 	%r1158, %r1155, 16;
	add.s32 	%r1082, %r1155, 15;
	setp.eq.s32 	%p111, %r1082, %r102;
	mov.u32 	%r1155, %r1158;
	@%p111 bra 	$L__BB0_100;
	bra.uni 	$L__BB0_99;
$L__BB0_100:
	setp.eq.s32 	%p112, %r101, 0;
	mov.u32 	%r1156, %r1154;
	@%p112 bra 	$L__BB0_96;
	setp.lt.u32 	%p113, %r97, 7;
	@%p113 bra 	$L__BB0_103;
	cvt.u64.u32 	%rd335, %r1158;
	mul.wide.u32 	%rd336, %r1158, 4;
	add.s64 	%rd337, %rd4, %rd336;
	ld.local.u32 	%r1083, [%rd337];
	add.s64 	%rd338, %rd21, %rd335;
	shl.b64 	%rd339, %rd338, 2;
	add.s64 	%rd340, %rd1, %rd339;
	st.global.u32 	[%rd340+-4], %r1083;
	add.s32 	%r1084, %r1158, 1;
	cvt.u64.u32 	%rd341, %r1084;
	ld.local.u32 	%r1085, [%rd337+4];
	add.s64 	%rd342, %rd21, %rd341;
	shl.b64 	%rd343, %rd342, 2;
	add.s64 	%rd344, %rd1, %rd343;
	st.global.u32 	[%rd344+-4], %r1085;
	add.s32 	%r1086, %r1158, 2;
	cvt.u64.u32 	%rd345, %r1086;
	ld.local.u32 	%r1087, [%rd337+8];
	add.s64 	%rd346, %rd21, %rd345;
	shl.b64 	%rd347, %rd346, 2;
	add.s64 	%rd348, %rd1, %rd347;
	st.global.u32 	[%rd348+-4], %r1087;
	add.s32 	%r1088, %r1158, 3;
	cvt.u64.u32 	%rd349, %r1088;
	ld.local.u32 	%r1089, [%rd337+12];
	add.s64 	%rd350, %rd21, %rd349;
	shl.b64 	%rd351, %rd350, 2;
	add.s64 	%rd352, %rd1, %rd351;
	st.global.u32 	[%rd352+-4], %r1089;
	add.s32 	%r1090, %r1158, 4;
	cvt.u64.u32 	%rd353, %r1090;
	ld.local.u32 	%r1091, [%rd337+16];
	add.s64 	%rd354, %rd21, %rd353;
	shl.b64 	%rd355, %rd354, 2;
	add.s64 	%rd356, %rd1, %rd355;
	st.global.u32 	[%rd356+-4], %r1091;
	add.s32 	%r1092, %r1158, 5;
	cvt.u64.u32 	%rd357, %r1092;
	ld.local.u32 	%r1093, [%rd337+20];
	add.s64 	%rd358, %rd21, %rd357;
	shl.b64 	%rd359, %rd358, 2;
	add.s64 	%rd360, %rd1, %rd359;
	st.global.u32 	[%rd360+-4], %r1093;
	add.s32 	%r1094, %r1158, 6;
	cvt.u64.u32 	%rd361, %r1094;
	ld.local.u32 	%r1095, [%rd337+24];
	add.s64 	%rd362, %rd21, %rd361;
	shl.b64 	%rd363, %rd362, 2;
	add.s64 	%rd364, %rd1, %rd363;
	st.global.u32 	[%rd364+-4], %r1095;
	add.s32 	%r1096, %r1158, 7;
	cvt.u64.u32 	%rd365, %r1096;
	ld.local.u32 	%r1097, [%rd337+28];
	add.s64 	%rd366, %rd21, %rd365;
	shl.b64 	%rd367, %rd366, 2;
	add.s64 	%rd368, %rd1, %rd367;
	st.global.u32 	[%rd368+-4], %r1097;
	add.s32 	%r1158, %r1158, 8;
$L__BB0_103:
	setp.eq.s32 	%p114, %r103, 0;
	mov.u32 	%r1156, %r1154;
	@%p114 bra 	$L__BB0_96;
	setp.lt.u32 	%p115, %r98, 3;
	@%p115 bra 	$L__BB0_106;
	cvt.u64.u32 	%rd369, %r1158;
	mul.wide.u32 	%rd370, %r1158, 4;
	add.s64 	%rd371, %rd4, %rd370;
	ld.local.u32 	%r1098, [%rd371];
	add.s64 	%rd372, %rd21, %rd369;
	shl.b64 	%rd373, %rd372, 2;
	add.s64 	%rd374, %rd1, %rd373;
	st.global.u32 	[%rd374+-4], %r1098;
	add.s32 	%r1099, %r1158, 1;
	cvt.u64.u32 	%rd375, %r1099;
	ld.local.u32 	%r1100, [%rd371+4];
	add.s64 	%rd376, %rd21, %rd375;
	shl.b64 	%rd377, %rd376, 2;
	add.s64 	%rd378, %rd1, %rd377;
	st.global.u32 	[%rd378+-4], %r1100;
	add.s32 	%r1101, %r1158, 2;
	cvt.u64.u32 	%rd379, %r1101;
	ld.local.u32 	%r1102, [%rd371+8];
	add.s64 	%rd380, %rd21, %rd379;
	shl.b64 	%rd381, %rd380, 2;
	add.s64 	%rd382, %rd1, %rd381;
	st.global.u32 	[%rd382+-4], %r1102;
	add.s32 	%r1103, %r1158, 3;
	cvt.u64.u32 	%rd383, %r1103;
	ld.local.u32 	%r1104, [%rd371+12];
	add.s64 	%rd384, %rd21, %rd383;
	shl.b64 	%rd385, %rd384, 2;
	add.s64 	%rd386, %rd1, %rd385;
	st.global.u32 	[%rd386+-4], %r1104;
	add.s32 	%r1158, %r1158, 4;
$L__BB0_106:
	setp.eq.s32 	%p116, %r104, 0;
	mov.u32 	%r1156, %r1154;
	@%p116 bra 	$L__BB0_96;
	setp.eq.s32 	%p117, %r104, 1;
	cvt.u64.u32 	%rd387, %r1158;
	mul.wide.u32 	%rd388, %r1158, 4;
	add.s64 	%rd29, %rd4, %rd388;
	ld.local.u32 	%r1105, [%rd29];
	add.s64 	%rd389, %rd21, %rd387;
	shl.b64 	%rd390, %rd389, 2;
	add.s64 	%rd391, %rd1, %rd390;
	st.global.u32 	[%rd391+-4], %r1105;
	mov.u32 	%r1156, %r1154;
	@%p117 bra 	$L__BB0_96;
	setp.eq.s32 	%p118, %r104, 2;
	add.s32 	%r1106, %r1158, 1;
	cvt.u64.u32 	%rd392, %r1106;
	ld.local.u32 	%r1107, [%rd29+4];
	add.s64 	%rd393, %rd21, %rd392;
	shl.b64 	%rd394, %rd393, 2;
	add.s64 	%rd395, %rd1, %rd394;
	st.global.u32 	[%rd395+-4], %r1107;
	mov.u32 	%r1156, %r1154;
	@%p118 bra 	$L__BB0_96;
	add.s32 	%r1108, %r1158, 2;
	cvt.u64.u32 	%rd396, %r1108;
	ld.local.u32 	%r1109, [%rd29+8];
	add.s64 	%rd397, %rd21, %rd396;
	shl.b64 	%rd398, %rd397, 2;
	add.s64 	%rd399, %rd1, %rd398;
	st.global.u32 	[%rd399+-4], %r1109;
	mov.u32 	%r1156, %r1154;
	bra.uni 	$L__BB0_96;
$L__BB0_110:
	.pragma "nounroll";
	mul.wide.u32 	%rd322, %r1152, 4;
	add.s64 	%rd323, %rd3, %rd322;
	ld.local.v4.u32 	{%r974, %r975, %r976, %r977}, [%rd323];
	abs.s32 	%r978, %r974;
	add.s32 	%r979, %r978, %r1154;
	abs.s32 	%r980, %r975;
	add.s32 	%r981, %r980, %r979;
	abs.s32 	%r982, %r976;
	add.s32 	%r983, %r982, %r981;
	abs.s32 	%r984, %r977;
	add.s32 	%r985, %r984, %r983;
	ld.local.v4.u32 	{%r986, %r987, %r988, %r989}, [%rd323+16];
	abs.s32 	%r990, %r986;
	add.s32 	%r991, %r990, %r985;
	abs.s32 	%r992, %r987;
	add.s32 	%r993, %r992, %r991;
	abs.s32 	%r994, %r988;
	add.s32 	%r995, %r994, %r993;
	abs.s32 	%r996, %r989;
	add.s32 	%r997, %r996, %r995;
	ld.local.v4.u32 	{%r998, %r999, %r1000, %r1001}, [%rd323+32];
	abs.s32 	%r1002, %r998;
	add.s32 	%r1003, %r1002, %r997;
	abs.s32 	%r1004, %r999;
	add.s32 	%r1005, %r1004, %r1003;
	abs.s32 	%r1006, %r1000;
	add.s32 	%r1007, %r1006, %r1005;
	abs.s32 	%r1008, %r1001;
	add.s32 	%r1009, %r1008, %r1007;
	ld.local.v4.u32 	{%r1010, %r1011, %r1012, %r1013}, [%rd323+48];
	abs.s32 	%r1014, %r1010;
	add.s32 	%r1015, %r1014, %r1009;
	abs.s32 	%r1016, %r1011;
	add.s32 	%r1017, %r1016, %r1015;
	abs.s32 	%r1018, %r1012;
	add.s32 	%r1019, %r1018, %r1017;
	abs.s32 	%r1020, %r1013;
	add.s32 	%r1154, %r1020, %r1019;
	add.s32 	%r1152, %r1152, 16;
	setp.eq.s32 	%p99, %r1152, %r99;
	mov.u32 	%r1164, %r99;
	@%p99 bra 	$L__BB0_111;
	bra.uni 	$L__BB0_110;
$L__BB0_111:
	setp.eq.s32 	%p100, %r93, 0;
	@%p100 bra 	$L__BB0_95;
	setp.lt.u32 	%p101, %r94, 7;
	@%p101 bra 	$L__BB0_114;
	mul.wide.u32 	%rd324, %r1164, 4;
	add.s64 	%rd325, %rd3, %rd324;
	ld.local.u32 	%r1022, [%rd325];
	abs.s32 	%r1023, %r1022;
	add.s32 	%r1024, %r1023, %r1154;
	ld.local.u32 	%r1025, [%rd325+4];
	abs.s32 	%r1026, %r1025;
	add.s32 	%r1027, %r1026, %r1024;
	ld.local.u32 	%r1028, [%rd325+8];
	abs.s32 	%r1029, %r1028;
	add.s32 	%r1030, %r1029, %r1027;
	ld.local.u32 	%r1031, [%rd325+12];
	abs.s32 	%r1032, %r1031;
	add.s32 	%r1033, %r1032, %r1030;
	ld.local.u32 	%r1034, [%rd325+16];
	abs.s32 	%r1035, %r1034;
	add.s32 	%r1036, %r1035, %r1033;
	ld.local.u32 	%r1037, [%rd325+20];
	abs.s32 	%r1038, %r1037;
	add.s32 	%r1039, %r1038, %r1036;
	ld.local.u32 	%r1040, [%rd325+24];
	abs.s32 	%r1041, %r1040;
	add.s32 	%r1042, %r1041, %r1039;
	ld.local.u32 	%r1043, [%rd325+28];
	abs.s32 	%r1044, %r1043;
	add.s32 	%r1154, %r1044, %r1042;
	add.s32 	%r1164, %r1164, 8;
$L__BB0_114:
	setp.eq.s32 	%p102, %r95, 0;
	@%p102 bra 	$L__BB0_95;
	setp.lt.u32 	%p103, %r96, 3;
	@%p103 bra 	$L__BB0_117;
	mul.wide.u32 	%rd326, %r1164, 4;
	add.s64 	%rd327, %rd3, %rd326;
	ld.local.u32 	%r1046, [%rd327];
	abs.s32 	%r1047, %r1046;
	add.s32 	%r1048, %r1047, %r1154;
	ld.local.u32 	%r1049, [%rd327+4];
	abs.s32 	%r1050, %r1049;
	add.s32 	%r1051, %r1050, %r1048;
	ld.local.u32 	%r1052, [%rd327+8];
	abs.s32 	%r1053, %r1052;
	add.s32 	%r1054, %r1053, %r1051;
	ld.local.u32 	%r1055, [%rd327+12];
	abs.s32 	%r1056, %r1055;
	add.s32 	%r1154, %r1056, %r1054;
	add.s32 	%r1164, %r1164, 4;
$L__BB0_117:
	setp.eq.s32 	%p104, %r100, 0;
	@%p104 bra 	$L__BB0_95;
	setp.eq.s32 	%p105, %r100, 1;
	mul.wide.u32 	%rd328, %r1164, 4;
	add.s64 	%rd30, %rd3, %rd328;
	ld.local.u32 	%r1057, [%rd30];
	abs.s32 	%r1058, %r1057;
	add.s32 	%r1154, %r1058, %r1154;
	@%p105 bra 	$L__BB0_95;
	setp.eq.s32 	%p106, %r100, 2;
	ld.local.u32 	%r1059, [%rd30+4];
	abs.s32 	%r1060, %r1059;
	add.s32 	%r1154, %r1060, %r1154;
	@%p106 bra 	$L__BB0_95;
	ld.local.u32 	%r1061, [%rd30+8];
	abs.s32 	%r1062, %r1061;
	add.s32 	%r1154, %r1062, %r1154;
	bra.uni 	$L__BB0_95;
$L__BB0_121:
	cvt.u32.u64 	%r840, %rd23;
	setp.lt.u32 	%p88, %r92, 15;
	mul.lo.s32 	%r143, %r840, %r194;
	mov.b32 	%r1170, 0;
	@%p88 bra 	$L__BB0_124;
	mov.b32 	%r1151, 0;
$L__BB0_123:
	.pragma "nounroll";
	add.s32 	%r842, %r1151, %r143;
	mul.wide.u32 	%rd294, %r842, 4;
	add.s64 	%rd295, %rd2, %rd294;
	ld.global.u32 	%r843, [%rd295];
	shl.b32 	%r844, %r843, 1;
	mul.wide.u32 	%rd296, %r1151, 4;
	add.s64 	%rd297, %rd3, %rd296;
	ld.local.v4.u32 	{%r845, %r846, %r847, %r848}, [%rd297];
	add.s32 	%r849, %r845, %r844;
	ld.global.u32 	%r850, [%rd295+4];
	shl.b32 	%r851, %r850, 1;
	add.s32 	%r852, %r846, %r851;
	ld.global.u32 	%r853, [%rd295+8];
	shl.b32 	%r854, %r853, 1;
	add.s32 	%r855, %r847, %r854;
	ld.global.u32 	%r856, [%rd295+12];
	shl.b32 	%r857, %r856, 1;
	add.s32 	%r858, %r848, %r857;
	st.local.v4.u32 	[%rd297], {%r849, %r852, %r855, %r858};
	ld.global.u32 	%r859, [%rd295+16];
	shl.b32 	%r860, %r859, 1;
	ld.local.v4.u32 	{%r861, %r862, %r863, %r864}, [%rd297+16];
	add.s32 	%r865, %r861, %r860;
	ld.global.u32 	%r866, [%rd295+20];
	shl.b32 	%r867, %r866, 1;
	add.s32 	%r868, %r862, %r867;
	ld.global.u32 	%r869, [%rd295+24];
	shl.b32 	%r870, %r869, 1;
	add.s32 	%r871, %r863, %r870;
	ld.global.u32 	%r872, [%rd295+28];
	shl.b32 	%r873, %r872, 1;
	add.s32 	%r874, %r864, %r873;
	st.local.v4.u32 	[%rd297+16], {%r865, %r868, %r871, %r874};
	ld.global.u32 	%r875, [%rd295+32];
	shl.b32 	%r876, %r875, 1;
	ld.local.v4.u32 	{%r877, %r878, %r879, %r880}, [%rd297+32];
	add.s32 	%r881, %r877, %r876;
	ld.global.u32 	%r882, [%rd295+36];
	shl.b32 	%r883, %r882, 1;
	add.s32 	%r884, %r878, %r883;
	ld.global.u32 	%r885, [%rd295+40];
	shl.b32 	%r886, %r885, 1;
	add.s32 	%r887, %r879, %r886;
	ld.global.u32 	%r888, [%rd295+44];
	shl.b32 	%r889, %r888, 1;
	add.s32 	%r890, %r880, %r889;
	st.local.v4.u32 	[%rd297+32], {%r881, %r884, %r887, %r890};
	ld.global.u32 	%r891, [%rd295+48];
	shl.b32 	%r892, %r891, 1;
	ld.local.v4.u32 	{%r893, %r894, %r895, %r896}, [%rd297+48];
	add.s32 	%r897, %r893, %r892;
	ld.global.u32 	%r898, [%rd295+52];
	shl.b32 	%r899, %r898, 1;
	add.s32 	%r900, %r894, %r899;
	ld.global.u32 	%r901, [%rd295+56];
	shl.b32 	%r902, %r901, 1;
	add.s32 	%r903, %r895, %r902;
	ld.global.u32 	%r904, [%rd295+60];
	shl.b32 	%r905, %r904, 1;
	add.s32 	%r906, %r896, %r905;
	st.local.v4.u32 	[%rd297+48], {%r897, %r900, %r903, %r906};
	add.s32 	%r1151, %r1151, 16;
	setp.eq.s32 	%p89, %r1151, %r99;
	mov.u32 	%r1170, %r99;
	@%p89 bra 	$L__BB0_124;
	bra.uni 	$L__BB0_123;
$L__BB0_124:
	setp.eq.s32 	%p90, %r93, 0;
	@%p90 bra 	$L__BB0_87;
	setp.lt.u32 	%p91, %r94, 7;
	@%p91 bra 	$L__BB0_127;
	add.s32 	%r907, %r1170, %r143;
	mul.wide.u32 	%rd298, %r907, 4;
	add.s64 	%rd299, %rd2, %rd298;
	ld.global.u32 	%r908, [%rd299];
	shl.b32 	%r909, %r908, 1;
	cvt.u64.u32 	%rd300, %r1170;
	mul.wide.u32 	%rd301, %r1170, 4;
	add.s64 	%rd302, %rd3, %rd301;
	ld.local.u32 	%r910, [%rd302];
	add.s32 	%r911, %r910, %r909;
	st.local.u32 	[%rd302], %r911;
	cvt.u64.u32 	%rd303, %r143;
	add.s64 	%rd304, %rd300, %rd303;
	shl.b64 	%rd305, %rd304, 2;
	add.s64 	%rd306, %rd2, %rd305;
	ld.global.u32 	%r912, [%rd306+4];
	shl.b32 	%r913, %r912, 1;
	ld.local.u32 	%r914, [%rd302+4];
	add.s32 	%r915, %r914, %r913;
	st.local.u32 	[%rd302+4], %r915;
	ld.global.u32 	%r916, [%rd306+8];
	shl.b32 	%r917, %r916, 1;
	ld.local.u32 	%r918, [%rd302+8];
	add.s32 	%r919, %r918, %r917;
	st.local.u32 	[%rd302+8], %r919;
	ld.global.u32 	%r920, [%rd306+12];
	shl.b32 	%r921, %r920, 1;
	ld.local.u32 	%r922, [%rd302+12];
	add.s32 	%r923, %r922, %r921;
	st.local.u32 	[%rd302+12], %r923;
	ld.global.u32 	%r924, [%rd306+16];
	shl.b32 	%r925, %r924, 1;
	ld.local.u32 	%r926, [%rd302+16];
	add.s32 	%r927, %r926, %r925;
	st.local.u32 	[%rd302+16], %r927;
	ld.global.u32 	%r928, [%rd306+20];
	shl.b32 	%r929, %r928, 1;
	ld.local.u32 	%r930, [%rd302+20];
	add.s32 	%r931, %r930, %r929;
	st.local.u32 	[%rd302+20], %r931;
	ld.global.u32 	%r932, [%rd306+24];
	shl.b32 	%r933, %r932, 1;
	ld.local.u32 	%r934, [%rd302+24];
	add.s32 	%r935, %r934, %r933;
	st.local.u32 	[%rd302+24], %r935;
	ld.global.u32 	%r936, [%rd306+28];
	shl.b32 	%r937, %r936, 1;
	ld.local.u32 	%r938, [%rd302+28];
	add.s32 	%r939, %r938, %r937;
	st.local.u32 	[%rd302+28], %r939;
	add.s32 	%r1170, %r1170, 8;
$L__BB0_127:
	setp.eq.s32 	%p92, %r95, 0;
	@%p92 bra 	$L__BB0_87;
	setp.lt.u32 	%p93, %r96, 3;
	@%p93 bra 	$L__BB0_130;
	add.s32 	%r940, %r1170, %r143;
	mul.wide.u32 	%rd307, %r940, 4;
	add.s64 	%rd308, %rd2, %rd307;
	ld.global.u32 	%r941, [%rd308];
	shl.b32 	%r942, %r941, 1;
	cvt.u64.u32 	%rd309, %r1170;
	mul.wide.u32 	%rd310, %r1170, 4;
	add.s64 	%rd311, %rd3, %rd310;
	ld.local.u32 	%r943, [%rd311];
	add.s32 	%r944, %r943, %r942;
	st.local.u32 	[%rd311], %r944;
	cvt.u64.u32 	%rd312, %r143;
	add.s64 	%rd313, %rd309, %rd312;
	shl.b64 	%rd314, %rd313, 2;
	add.s64 	%rd315, %rd2, %rd314;
	ld.global.u32 	%r945, [%rd315+4];
	shl.b32 	%r946, %r945, 1;
	ld.local.u32 	%r947, [%rd311+4];
	add.s32 	%r948, %r947, %r946;
	st.local.u32 	[%rd311+4], %r948;
	ld.global.u32 	%r949, [%rd315+8];
	shl.b32 	%r950, %r949, 1;
	ld.local.u32 	%r951, [%rd311+8];
	add.s32 	%r952, %r951, %r950;
	st.local.u32 	[%rd311+8], %r952;
	ld.global.u32 	%r953, [%rd315+12];
	shl.b32 	%r954, %r953, 1;
	ld.local.u32 	%r955, [%rd311+12];
	add.s32 	%r956, %r955, %r954;
	st.local.u32 	[%rd311+12], %r956;
	add.s32 	%r1170, %r1170, 4;
$L__BB0_130:
	setp.eq.s32 	%p94, %r100, 0;
	@%p94 bra 	$L__BB0_87;
	setp.eq.s32 	%p95, %r100, 1;
	add.s32 	%r957, %r1170, %r143;
	mul.wide.u32 	%rd316, %r957, 4;
	add.s64 	%rd317, %rd2, %rd316;
	ld.global.u32 	%r958, [%rd317];
	shl.b32 	%r959, %r958, 1;
	cvt.u64.u32 	%rd31, %r1170;
	mul.wide.u32 	%rd318, %r1170, 4;
	add.s64 	%rd32, %rd3, %rd318;
	ld.local.u32 	%r960, [%rd32];
	add.s32 	%r961, %r960, %r959;
	st.local.u32 	[%rd32], %r961;
	@%p95 bra 	$L__BB0_87;
	setp.eq.s32 	%p96, %r100, 2;
	cvt.u64.u32 	%rd319, %r143;
	add.s64 	%rd320, %rd31, %rd319;
	shl.b64 	%rd321, %rd320, 2;
	add.s64 	%rd33, %rd2, %rd321;
	ld.global.u32 	%r962, [%rd33+4];
	shl.b32 	%r963, %r962, 1;
	ld.local.u32 	%r964, [%rd32+4];
	add.s32 	%r965, %r964, %r963;
	st.local.u32 	[%rd32+4], %r965;
	@%p96 bra 	$L__BB0_87;
	ld.global.u32 	%r966, [%rd33+8];
	shl.b32 	%r967, %r966, 1;
	ld.local.u32 	%r968, [%rd32+8];
	add.s32 	%r969, %r968, %r967;
	st.local.u32 	[%rd32+8], %r969;
	bra.uni 	$L__BB0_87;
$L__BB0_134:
	.pragma "nounroll";
	ld.global.u32 	%r711, [%rd407+-32];
	shl.b32 	%r712, %r711, 1;
	ld.local.v4.u32 	{%r713, %r714, %r715, %r716}, [%rd406+-32];
	sub.s32 	%r717, %r713, %r712;
	ld.global.u32 	%r718, [%rd407+-28];
	shl.b32 	%r719, %r718, 1;
	sub.s32 	%r720, %r714, %r719;
	ld.global.u32 	%r721, [%rd407+-24];
	shl.b32 	%r722, %r721, 1;
	sub.s32 	%r723, %r715, %r722;
	ld.global.u32 	%r724, [%rd407+-20];
	shl.b32 	%r725, %r724, 1;
	sub.s32 	%r726, %r716, %r725;
	st.local.v4.u32 	[%rd406+-32], {%r717, %r720, %r723, %r726};
	ld.global.u32 	%r727, [%rd407+-16];
	shl.b32 	%r728, %r727, 1;
	ld.local.v4.u32 	{%r729, %r730, %r731, %r732}, [%rd406+-16];
	sub.s32 	%r733, %r729, %r728;
	ld.global.u32 	%r734, [%rd407+-12];
	shl.b32 	%r735, %r734, 1;
	sub.s32 	%r736, %r730, %r735;
	ld.global.u32 	%r737, [%rd407+-8];
	shl.b32 	%r738, %r737, 1;
	sub.s32 	%r739, %r731, %r738;
	ld.global.u32 	%r740, [%rd407+-4];
	shl.b32 	%r741, %r740, 1;
	sub.s32 	%r742, %r732, %r741;
	st.local.v4.u32 	[%rd406+-16], {%r733, %r736, %r739, %r742};
	ld.global.u32 	%r743, [%rd407];
	shl.b32 	%r744, %r743, 1;
	ld.local.v4.u32 	{%r745, %r746, %r747, %r748}, [%rd406];
	sub.s32 	%r749, %r745, %r744;
	ld.global.u32 	%r750, [%rd407+4];
	shl.b32 	%r751, %r750, 1;
	sub.s32 	%r752, %r746, %r751;
	ld.global.u32 	%r753, [%rd407+8];
	shl.b32 	%r754, %r753, 1;
	sub.s32 	%r755, %r747, %r754;
	ld.global.u32 	%r756, [%rd407+12];
	shl.b32 	%r757, %r756, 1;
	sub.s32 	%r758, %r748, %r757;
	st.local.v4.u32 	[%rd406], {%r749, %r752, %r755, %r758};
	ld.global.u32 	%r759, [%rd407+16];
	shl.b32 	%r760, %r759, 1;
	ld.local.v4.u32 	{%r761, %r762, %r763, %r764}, [%rd406+16];
	sub.s32 	%r765, %r761, %r760;
	ld.global.u32 	%r766, [%rd407+20];
	shl.b32 	%r767, %r766, 1;
	sub.s32 	%r768, %r762, %r767;
	ld.global.u32 	%r769, [%rd407+24];
	shl.b32 	%r770, %r769, 1;
	sub.s32 	%r771, %r763, %r770;
	ld.global.u32 	%r772, [%rd407+28];
	shl.b32 	%r773, %r772, 1;
	sub.s32 	%r774, %r764, %r773;
	st.local.v4.u32 	[%rd406+16], {%r765, %r768, %r771, %r774};
	add.s32 	%r1150, %r1150, 16;
	add.s64 	%rd407, %rd407, 64;
	add.s64 	%rd406, %rd406, 64;
	setp.eq.s32 	%p79, %r1150, 0;
	mov.u32 	%r1173, %r99;
	@%p79 bra 	$L__BB0_135;
	bra.uni 	$L__BB0_134;
$L__BB0_135:
	setp.eq.s32 	%p80, %r93, 0;
	@%p80 bra 	$L__BB0_87;
	setp.lt.u32 	%p81, %r94, 7;
	@%p81 bra 	$L__BB0_138;
	add.s32 	%r775, %r1173, %r149;
	mul.wide.u32 	%rd270, %r775, 4;
	add.s64 	%rd271, %rd2, %rd270;
	ld.global.u32 	%r776, [%rd271];
	shl.b32 	%r777, %r776, 1;
	cvt.u64.u32 	%rd272, %r1173;
	mul.wide.u32 	%rd273, %r1173, 4;
	add.s64 	%rd274, %rd3, %rd273;
	ld.local.u32 	%r778, [%rd274];
	sub.s32 	%r779, %r778, %r777;
	st.local.u32 	[%rd274], %r779;
	cvt.u64.u32 	%rd275, %r149;
	add.s64 	%rd276, %rd272, %rd275;
	shl.b64 	%rd277, %rd276, 2;
	add.s64 	%rd278, %rd2, %rd277;
	ld.global.u32 	%r780, [%rd278+4];
	shl.b32 	%r781, %r780, 1;
	ld.local.u32 	%r782, [%rd274+4];
	sub.s32 	%r783, %r782, %r781;
	st.local.u32 	[%rd274+4], %r783;
	ld.global.u32 	%r784, [%rd278+8];
	shl.b32 	%r785, %r784, 1;
	ld.local.u32 	%r786, [%rd274+8];
	sub.s32 	%r787, %r786, %r785;
	st.local.u32 	[%rd274+8], %r787;
	ld.global.u32 	%r788, [%rd278+12];
	shl.b32 	%r789, %r788, 1;
	ld.local.u32 	%r790, [%rd274+12];
	sub.s32 	%r791, %r790, %r789;
	st.local.u32 	[%rd274+12], %r791;
	ld.global.u32 	%r792, [%rd278+16];
	shl.b32 	%r793, %r792, 1;
	ld.local.u32 	%r794, [%rd274+16];
	sub.s32 	%r795, %r794, %r793;
	st.local.u32 	[%rd274+16], %r795;
	ld.global.u32 	%r796, [%rd278+20];
	shl.b32 	%r797, %r796, 1;
	ld.local.u32 	%r798, [%rd274+20];
	sub.s32 	%r799, %r798, %r797;
	st.local.u32 	[%rd274+20], %r799;
	ld.global.u32 	%r800, [%rd278+24];
	shl.b32 	%r801, %r800, 1;
	ld.local.u32 	%r802, [%rd274+24];
	sub.s32 	%r803, %r802, %r801;
	st.local.u32 	[%rd274+24], %r803;
	ld.global.u32 	%r804, [%rd278+28];
	shl.b32 	%r805, %r804, 1;
	ld.local.u32 	%r806, [%rd274+28];
	sub.s32 	%r807, %r806, %r805;
	st.local.u32 	[%rd274+28], %r807;
	add.s32 	%r1173, %r1173, 8;
$L__BB0_138:
	setp.eq.s32 	%p82, %r95, 0;
	@%p82 bra 	$L__BB0_87;
	setp.lt.u32 	%p83, %r96, 3;
	@%p83 bra 	$L__BB0_141;
	add.s32 	%r808, %r1173, %r149;
	mul.wide.u32 	%rd279, %r808, 4;
	add.s64 	%rd280, %rd2, %rd279;
	ld.global.u32 	%r809, [%rd280];
	shl.b32 	%r810, %r809, 1;
	cvt.u64.u32 	%rd281, %r1173;
	mul.wide.u32 	%rd282, %r1173, 4;
	add.s64 	%rd283, %rd3, %rd282;
	ld.local.u32 	%r811, [%rd283];
	sub.s32 	%r812, %r811, %r810;
	st.local.u32 	[%rd283], %r812;
	cvt.u64.u32 	%rd284, %r149;
	add.s64 	%rd285, %rd281, %rd284;
	shl.b64 	%rd286, %rd285, 2;
	add.s64 	%rd287, %rd2, %rd286;
	ld.global.u32 	%r813, [%rd287+4];
	shl.b32 	%r814, %r813, 1;
	ld.local.u32 	%r815, [%rd283+4];
	sub.s32 	%r816, %r815, %r814;
	st.local.u32 	[%rd283+4], %r816;
	ld.global.u32 	%r817, [%rd287+8];
	shl.b32 	%r818, %r817, 1;
	ld.local.u32 	%r819, [%rd283+8];
	sub.s32 	%r820, %r819, %r818;
	st.local.u32 	[%rd283+8], %r820;
	ld.global.u32 	%r821, [%rd287+12];
	shl.b32 	%r822, %r821, 1;
	ld.local.u32 	%r823, [%rd283+12];
	sub.s32 	%r824, %r823, %r822;
	st.local.u32 	[%rd283+12], %r824;
	add.s32 	%r1173, %r1173, 4;
$L__BB0_141:
	setp.eq.s32 	%p84, %r100, 0;
	@%p84 bra 	$L__BB0_87;
	setp.eq.s32 	%p85, %r100, 1;
	add.s32 	%r825, %r1173, %r149;
	mul.wide.u32 	%rd288, %r825, 4;
	add.s64 	%rd289, %rd2, %rd288;
	ld.global.u32 	%r826, [%rd289];
	shl.b32 	%r827, %r826, 1;
	cvt.u64.u32 	%rd36, %r1173;
	mul.wide.u32 	%rd290, %r1173, 4;
	add.s64 	%rd37, %rd3, %rd290;
	ld.local.u32 	%r828, [%rd37];
	sub.s32 	%r829, %r828, %r827;
	st.local.u32 	[%rd37], %r829;
	@%p85 bra 	$L__BB0_87;
	setp.eq.s32 	%p86, %r100, 2;
	cvt.u64.u32 	%rd291, %r149;
	add.s64 	%rd292, %rd36, %rd291;
	shl.b64 	%rd293, %rd292, 2;
	add.s64 	%rd38, %rd2, %rd293;
	ld.global.u32 	%r830, [%rd38+4];
	shl.b32 	%r831, %r830, 1;
	ld.local.u32 	%r832, [%rd37+4];
	sub.s32 	%r833, %r832, %r831;
	st.local.u32 	[%rd37+4], %r833;
	@%p86 bra 	$L__BB0_87;
	ld.global.u32 	%r834, [%rd38+8];
	shl.b32 	%r835, %r834, 1;
	ld.local.u32 	%r836, [%rd37+8];
	sub.s32 	%r837, %r836, %r835;
	st.local.u32 	[%rd37+8], %r837;
	bra.uni 	$L__BB0_87;
$L__BB0_145:
	setp.lt.s32 	%p59, %r194, 1;
	@%p59 bra 	$L__BB0_161;
	add.s32 	%r155, %r194, -1;
	and.b32  	%r156, %r194, 15;
	add.s32 	%r157, %r156, -1;
	and.b32  	%r158, %r194, 7;
	add.s32 	%r159, %r158, -1;
	and.b32  	%r160, %r194, 2147483632;
	and.b32  	%r161, %r194, 3;
$L__BB0_147:
	setp.lt.u32 	%p64, %r155, 15;
	mov.b32 	%r1182, 0;
	mov.u32 	%r1187, %r1182;
	@%p64 bra 	$L__BB0_150;
	mov.b32 	%r1176, 0;
	mov.u32 	%r1187, %r1176;
$L__BB0_149:
	.pragma "nounroll";
	mul.wide.u32 	%rd253, %r1176, 4;
	add.s64 	%rd254, %rd3, %rd253;
	ld.local.v4.u32 	{%r611, %r612, %r613, %r614}, [%rd254];
	abs.s32 	%r615, %r611;
	add.s32 	%r616, %r615, %r1187;
	abs.s32 	%r617, %r612;
	add.s32 	%r618, %r617, %r616;
	abs.s32 	%r619, %r613;
	add.s32 	%r620, %r619, %r618;
	abs.s32 	%r621, %r614;
	add.s32 	%r622, %r621, %r620;
	ld.local.v4.u32 	{%r623, %r624, %r625, %r626}, [%rd254+16];
	abs.s32 	%r627, %r623;
	add.s32 	%r628, %r627, %r622;
	abs.s32 	%r629, %r624;
	add.s32 	%r630, %r629, %r628;
	abs.s32 	%r631, %r625;
	add.s32 	%r632, %r631, %r630;
	abs.s32 	%r633, %r626;
	add.s32 	%r634, %r633, %r632;
	ld.local.v4.u32 	{%r635, %r636, %r637, %r638}, [%rd254+32];
	abs.s32 	%r639, %r635;
	add.s32 	%r640, %r639, %r634;
	abs.s32 	%r641, %r636;
	add.s32 	%r642, %r641, %r640;
	abs.s32 	%r643, %r637;
	add.s32 	%r644, %r643, %r642;
	abs.s32 	%r645, %r638;
	add.s32 	%r646, %r645, %r644;
	ld.local.v4.u32 	{%r647, %r648, %r649, %r650}, [%rd254+48];
	abs.s32 	%r651, %r647;
	add.s32 	%r652, %r651, %r646;
	abs.s32 	%r653, %r648;
	add.s32 	%r654, %r653, %r652;
	abs.s32 	%r655, %r649;
	add.s32 	%r656, %r655, %r654;
	abs.s32 	%r657, %r650;
	add.s32 	%r1187, %r657, %r656;
	add.s32 	%r1176, %r1176, 16;
	setp.ne.s32 	%p65, %r1176, %r160;
	mov.u32 	%r1182, %r160;
	@%p65 bra 	$L__BB0_149;
$L__BB0_150:
	setp.eq.s32 	%p66, %r156, 0;
	@%p66 bra 	$L__BB0_160;
	setp.lt.u32 	%p67, %r157, 7;
	@%p67 bra 	$L__BB0_153;
	mul.wide.u32 	%rd255, %r1182, 4;
	add.s64 	%rd256, %rd3, %rd255;
	ld.local.u32 	%r659, [%rd256];
	abs.s32 	%r660, %r659;
	add.s32 	%r661, %r660, %r1187;
	ld.local.u32 	%r662, [%rd256+4];
	abs.s32 	%r663, %r662;
	add.s32 	%r664, %r663, %r661;
	ld.local.u32 	%r665, [%rd256+8];
	abs.s32 	%r666, %r665;
	add.s32 	%r667, %r666, %r664;
	ld.local.u32 	%r668, [%rd256+12];
	abs.s32 	%r669, %r668;
	add.s32 	%r670, %r669, %r667;
	ld.local.u32 	%r671, [%rd256+16];
	abs.s32 	%r672, %r671;
	add.s32 	%r673, %r672, %r670;
	ld.local.u32 	%r674, [%rd256+20];
	abs.s32 	%r675, %r674;
	add.s32 	%r676, %r675, %r673;
	ld.local.u32 	%r677, [%rd256+24];
	abs.s32 	%r678, %r677;
	add.s32 	%r679, %r678, %r676;
	ld.local.u32 	%r680, [%rd256+28];
	abs.s32 	%r681, %r680;
	add.s32 	%r1187, %r681, %r679;
	add.s32 	%r1182, %r1182, 8;
$L__BB0_153:
	setp.eq.s32 	%p68, %r158, 0;
	@%p68 bra 	$L__BB0_160;
	setp.lt.u32 	%p69, %r159, 3;
	@%p69 bra 	$L__BB0_156;
	mul.wide.u32 	%rd257, %r1182, 4;
	add.s64 	%rd258, %rd3, %rd257;
	ld.local.u32 	%r683, [%rd258];
	abs.s32 	%r684, %r683;
	add.s32 	%r685, %r684, %r1187;
	ld.local.u32 	%r686, [%rd258+4];
	abs.s32 	%r687, %r686;
	add.s32 	%r688, %r687, %r685;
	ld.local.u32 	%r689, [%rd258+8];
	abs.s32 	%r690, %r689;
	add.s32 	%r691, %r690, %r688;
	ld.local.u32 	%r692, [%rd258+12];
	abs.s32 	%r693, %r692;
	add.s32 	%r1187, %r693, %r691;
	add.s32 	%r1182, %r1182, 4;
$L__BB0_156:
	setp.eq.s32 	%p70, %r161, 0;
	@%p70 bra 	$L__BB0_160;
	setp.eq.s32 	%p71, %r161, 1;
	mul.wide.u32 	%rd259, %r1182, 4;
	add.s64 	%rd40, %rd3, %rd259;
	ld.local.u32 	%r694, [%rd40];
	abs.s32 	%r695, %r694;
	add.s32 	%r1187, %r695, %r1187;
	@%p71 bra 	$L__BB0_160;
	setp.eq.s32 	%p72, %r161, 2;
	ld.local.u32 	%r696, [%rd40+4];
	abs.s32 	%r697, %r696;
	add.s32 	%r1187, %r697, %r1187;
	@%p72 bra 	$L__BB0_160;
	ld.local.u32 	%r698, [%rd40+8];
	abs.s32 	%r699, %r698;
	add.s32 	%r1187, %r699, %r1187;
$L__BB0_160:
	max.s32 	%r1156, %r1187, %r1156;
	add.s64 	%rd411, %rd411, 1;
	setp.gt.u64 	%p73, %rd411, %rd404;
	@%p73 bra 	$L__BB0_166;
	bra.uni 	$L__BB0_147;
$L__BB0_161:
	add.s64 	%rd245, %rd12, 2;
	add.s64 	%rd246, %rd404, 1;
	max.u64 	%rd247, %rd245, %rd246;
	not.b64 	%rd248, %rd7;
	add.s64 	%rd249, %rd247, %rd248;
	sub.s64 	%rd250, %rd249, %rd11;
	sub.s64 	%rd251, %rd247, %rd12;
	add.s64 	%rd42, %rd251, -2;
	and.b64  	%rd43, %rd250, 3;
	setp.eq.s64 	%p60, %rd43, 0;
	@%p60 bra 	$L__BB0_164;
	mov.b64 	%rd410, 0;
$L__BB0_163:
	.pragma "nounroll";
	max.s32 	%r1156, %r1156, 0;
	add.s64 	%rd411, %rd411, 1;
	add.s64 	%rd410, %rd410, 1;
	setp.ne.s64 	%p61, %rd410, %rd43;
	@%p61 bra 	$L__BB0_163;
$L__BB0_164:
	setp.lt.u64 	%p62, %rd42, 3;
	@%p62 bra 	$L__BB0_166;
$L__BB0_165:
	max.s32 	%r1156, %r1156, 0;
	add.s64 	%rd411, %rd411, 4;
	setp.le.u64 	%p63, %rd411, %rd404;
	@%p63 bra 	$L__BB0_165;
$L__BB0_166:
	ld.param.u64 	%rd403, [_Z4funcPiyyS_S_ii_param_3];
	cvta.to.global.u64 	%rd400, %rd403;
	shl.b64 	%rd401, %rd5, 2;
	add.s64 	%rd402, %rd400, %rd401;
	st.global.u32 	[%rd402], %r1156;
	ret;

}


// ===== COMPILED SASS (sm_100) =====

	.target	sm_100

	.elftype	@"ET_EXEC"


//--------------------- .note.nv.tkinfo           --------------------------
	.section	.note.nv.tkinfo,"",@"SHT_NOTE"
	.sectionflags	@"SHF_NOTE_NV_TKINFO"
	.tkinfo
        /*0018*/ 	.word	0x00000002
        /*0030*/ 	.string	""
        /*0030*/ 	.string	"ptxas"
        /*0030*/ 	.string	"Cuda compilation tools, release 13.0, V13.0.88"
        /*0030*/ 	.string	"Build cuda_13.0.r13.0/compiler.36424714_0"
        /*0030*/ 	.string	"-arch sm_100 -m 64 "



//--------------------- .note.nv.cuinfo           --------------------------
	.section	.note.nv.cuinfo,"",@"SHT_NOTE"
	.sectionflags	@"SHF_NOTE_NV_CUINFO"
        /*0018*/ 	.short	0x0002
        /*001a*/ 	.short	0x0064
        /*001c*/ 	.short	0x0082
	.zero		2


//--------------------- .nv.info                  --------------------------
	.section	.nv.info,"",@"SHT_CUDA_INFO"
	.align	4


	//----- nvinfo : EIATTR_REGCOUNT
	.align		4
        /*0000*/ 	.byte	0x04, 0x2f
        /*0002*/ 	.short	(.L_1 - .L_0)
	.align		4
.L_0:
        /*0004*/ 	.word	index@(_Z4funcPiyyS_S_ii)
        /*0008*/ 	.word	0x00000020


	//----- nvinfo : EIATTR_FRAME_SIZE
	.align		4
.L_1:
        /*000c*/ 	.byte	0x04, 0x11
        /*000e*/ 	.short	(.L_3 - .L_2)
	.align		4
.L_2:
        /*0010*/ 	.word	index@(_Z4funcPiyyS_S_ii)
        /*0014*/ 	.word	0x00004100


	//----- nvinfo : EIATTR_MIN_STACK_SIZE
	.align		4
.L_3:
        /*0018*/ 	.byte	0x04, 0x12
        /*001a*/ 	.short	(.L_5 - .L_4)
	.align		4
.L_4:
        /*001c*/ 	.word	index@(_Z4funcPiyyS_S_ii)
        /*0020*/ 	.word	0x00004100
.L_5:


//--------------------- .nv.compat                --------------------------
	.section	.nv.compat,"",@"SHT_CUDA_COMPAT_INFO"
	.align	4
        /*0000*/ 	.byte	0x02, 0x09, 0x00, 0x00, 0x02, 0x02, 0x01, 0x00, 0x02, 0x05, 0x05, 0x00, 0x03, 0x07, 0x01, 0x01
        /*0010*/ 	.byte	0x02, 0x03, 0x00, 0x00, 0x02, 0x06, 0x01, 0x00, 0x04, 0x0b, 0x08, 0x00, 0x09, 0x00, 0x00, 0x00
        /*0020*/ 	.byte	0x00, 0x00, 0x00, 0x00


//--------------------- .nv.info._Z4funcPiyyS_S_ii --------------------------
	.section	.nv.info._Z4funcPiyyS_S_ii,"",@"SHT_CUDA_INFO"
	.sectionflags	@""
	.align	4


	//----- nvinfo : EIATTR_CUDA_API_VERSION
	.align		4
        /*0000*/ 	.byte	0x04, 0x37
        /*0002*/ 	.short	(.L_7 - .L_6)
.L_6:
        /*0004*/ 	.word	0x00000082


	//----- nvinfo : EIATTR_KPARAM_INFO
	.align		4
.L_7:
        /*0008*/ 	.byte	0x04, 0x17
        /*000a*/ 	.short	(.L_9 - .L_8)
.L_8:
        /*000c*/ 	.word	0x00000000
        /*0010*/ 	.short	0x0006
        /*0012*/ 	.short	0x002c
        /*0014*/ 	.byte	0x00, 0xf0, 0x11, 0x00


	//----- nvinfo : EIATTR_KPARAM_INFO
	.align		4
.L_9:
        /*0018*/ 	.byte	0x04, 0x17
        /*001a*/ 	.short	(.L_11 - .L_10)
.L_10:
        /*001c*/ 	.word	0x00000000
        /*0020*/ 	.short	0x0005
        /*0022*/ 	.short	0x0028
        /*0024*/ 	.byte	0x00, 0xf0, 0x11, 0x00


	//----- nvinfo : EIATTR_KPARAM_INFO
	.align		4
.L_11:
        /*0028*/ 	.byte	0x04, 0x17
        /*002a*/ 	.short	(.L_13 - .L_12)
.L_12:
        /*002c*/ 	.word	0x00000000
        /*0030*/ 	.short	0x0004
        /*0032*/ 	.short	0x0020
        /*0034*/ 	.byte	0x00, 0xf5, 0x21, 0x00


	//----- nvinfo : EIATTR_KPARAM_INFO
	.align		4
.L_13:
        /*0038*/ 	.byte	0x04, 0x17
        /*003a*/ 	.short	(.L_15 - .L_14)
.L_14:
        /*003c*/ 	.word	0x00000000
        /*0040*/ 	.short	0x0003
        /*0042*/ 	.short	0x0018
        /*0044*/ 	.byte	0x00, 0xf5, 0x21, 0x00


	//----- nvinfo : EIATTR_KPARAM_INFO
	.align		4
.L_15:
        /*0048*/ 	.byte	0x04, 0x17
        /*004a*/ 	.short	(.L_17 - .L_16)
.L_16:
        /*004c*/ 	.word	0x00000000
        /*0050*/ 	.short	0x0002
        /*0052*/ 	.short	0x0010
        /*0054*/ 	.byte	0x00, 0xf0, 0x21, 0x00


	//----- nvinfo : EIATTR_KPARAM_INFO
	.align		4
.L_17:
        /*0058*/ 	.byte	0x04, 0x17
        /*005a*/ 	.short	(.L_19 - .L_18)
.L_18:
        /*005c*/ 	.word	0x00000000
        /*0060*/ 	.short	0x0001
        /*0062*/ 	.short	0x0008
        /*0064*/ 	.byte	0x00, 0xf0, 0x21, 0x00


	//----- nvinfo : EIATTR_KPARAM_INFO
	.align		4
.L_19:
        /*0068*/ 	.byte	0x04, 0x17
        /*006a*/ 	.short	(.L_21 - .L_20)
.L_20:
        /*006c*/ 	.word	0x00000000
        /*0070*/ 	.short	0x0000
        /*0072*/ 	.short	0x0000
        /*0074*/ 	.byte	0x00, 0xf5, 0x21, 0x00


	//----- nvinfo : EIATTR_SPARSE_MMA_MASK
	.align		4
.L_21:
        /*0078*/ 	.byte	0x03, 0x50
        /*007a*/ 	.short	0x0000


	//----- nvinfo : EIATTR_MAXREG_COUNT
	.align		4
        /*007c*/ 	.byte	0x03, 0x1b
        /*007e*/ 	.short	0x00ff


	//----- nvinfo : EIATTR_MERCURY_ISA_VERSION
	.align		4
        /*0080*/ 	.byte	0x03, 0x5f
        /*0082*/ 	.short	0x0101


	//----- nvinfo : EIATTR_VRC_CTA_INIT_COUNT
	.align		4
        /*0084*/ 	.byte	0x02, 0x4a
	.zero		1
	.zero		1


	//----- nvinfo : EIATTR_EXIT_INSTR_OFFSETS
	.align		4
        /*0088*/ 	.byte	0x04, 0x1c
        /*008a*/ 	.short	(.L_23 - .L_22)


	//   ....[0]....
.L_22:
        /*008c*/ 	.word	0x00006de0


	//----- nvinfo : EIATTR_CRS_STACK_SIZE
	.align		4
.L_23:
        /*0090*/ 	.byte	0x04, 0x1e
        /*0092*/ 	.short	(.L_25 - .L_24)
.L_24:
        /*0094*/ 	.word	0x00000000


	//----- nvinfo : EIATTR_CBANK_PARAM_SIZE
	.align		4
.L_25:
        /*0098*/ 	.byte	0x03, 0x19
        /*009a*/ 	.short	0x0030


	//----- nvinfo : EIATTR_PARAM_CBANK
	.align		4
        /*009c*/ 	.byte	0x04, 0x0a
        /*009e*/ 	.short	(.L_27 - .L_26)
	.align		4
.L_26:
        /*00a0*/ 	.word	index@(.nv.constant0._Z4funcPiyyS_S_ii)
        /*00a4*/ 	.short	0x0380
        /*00a6*/ 	.short	0x0030


	//----- nvinfo : EIATTR_SW_WAR
	.align		4
.L_27:
        /*00a8*/ 	.byte	0x04, 0x36
        /*00aa*/ 	.short	(.L_29 - .L_28)
.L_28:
        /*00ac*/ 	.word	0x00000008
.L_29:


//--------------------- .nv.callgraph             --------------------------
	.section	.nv.callgraph,"",@"SHT_CUDA_CALLGRAPH"
	.align	4
	.sectionentsize	8
	.align		4
        /*0000*/ 	.word	0x00000000
	.align		4
        /*0004*/ 	.word	0xffffffff
	.align		4
        /*0008*/ 	.word	0x00000000
	.align		4
        /*000c*/ 	.word	0xfffffffe
	.align		4
        /*0010*/ 	.word	0x00000000
	.align		4
        /*0014*/ 	.word	0xfffffffd
	.align		4
        /*0018*/ 	.word	0x00000000
	.align		4
        /*001c*/ 	.word	0xfffffffc


//--------------------- .text._Z4funcPiyyS_S_ii   --------------------------
	.section	.text._Z4funcPiyyS_S_ii,"ax",@progbits
	.align	128
        .global         _Z4funcPiyyS_S_ii
        .type           _Z4funcPiyyS_S_ii,@function
        .size           _Z4funcPiyyS_S_ii,(.L_x_103 - _Z4funcPiyyS_S_ii)
        .other          _Z4funcPiyyS_S_ii,@"STO_CUDA_ENTRY STV_DEFAULT"
_Z4funcPiyyS_S_ii:
.text._Z4funcPiyyS_S_ii:
[----:B------:R-:W0:Y:S01]  /*0000*/  LDC R1, c[0x0][0x37c] ;  /* 0x0000df00ff017b82 */ /* 0x000e220000000800 */
[----:B------:R-:W1:Y:S07]  /*0010*/  S2R R5, SR_TID.X ;  /* 0x0000000000057919 */ /* 0x000e6e0000002100 */
[----:B------:R-:W1:Y:S01]  /*0020*/  S2UR UR4, SR_CTAID.X ;  /* 0x00000000000479c3 */ /* 0x000e620000002500 */
[----:B------:R-:W2:Y:S01]  /*0030*/  LDCU.64 UR6, c[0x0][0x388] ;  /* 0x00007100ff0677ac */ /* 0x000ea20008000a00 */
[----:B0-----:R-:W-:Y:S01]  /*0040*/  VIADD R1, R1, 0xffffbf00 ;  /* 0xffffbf0001017836 */ /* 0x001fe20000000000 */
[----:B------:R-:W0:Y:S04]  /*0050*/  LDCU.64 UR10, c[0x0][0x358] ;  /* 0x00006b00ff0a77ac */ /* 0x000e280008000a00 */
[C---:B------:R-:W-:Y:S01]  /*0060*/  R2UR UR5, R1.reuse ;  /* 0x00000000010572ca */ /* 0x040fe200000e0000 */
[----:B------:R-:W1:Y:S01]  /*0070*/  LDC R20, c[0x0][0x360] ;  /* 0x0000d800ff147b82 */ /* 0x000e620000000800 */
[----:B------:R-:W-:-:S07]  /*0080*/  R2UR UR17, R1 ;  /* 0x00000000011172ca */ /* 0x000fce00000e0000 */
[----:B------:R-:W3:Y:S01]  /*0090*/  LDC.64 R2, c[0x0][0x390] ;  /* 0x0000e400ff027b82 */ /* 0x000ee20000000a00 */
[----:B-1----:R-:W-:Y:S01]  /*00a0*/  IMAD R20, R20, UR4, R5 ;  /* 0x0000000414147c24 */ /* 0x002fe2000f8e0205 */
[----:B------:R-:W1:Y:S03]  /*00b0*/  LDCU UR4, c[0x0][0x3a8] ;  /* 0x00007500ff0477ac */ /* 0x000e660008000800 */
[C---:B--2---:R-:W-:Y:S01]  /*00c0*/  IMAD.WIDE.U32 R28, R20.reuse, UR6, RZ ;  /* 0x00000006141c7c25 */ /* 0x044fe2000f8e00ff */
[----:B---3--:R-:W-:-:S03]  /*00d0*/  ISETP.GE.U32.AND P0, PT, R20, R2, PT ;  /* 0x000000021400720c */ /* 0x008fc60003f06070 */
[----:B------:R-:W-:Y:S01]  /*00e0*/  IMAD R7, R20, UR7, R29 ;  /* 0x0000000714077c24 */ /* 0x000fe2000f8e021d */
[----:B------:R-:W-:Y:S02]  /*00f0*/  IADD3 R5, P5, PT, R28, UR6, RZ ;  /* 0x000000061c057c10 */ /* 0x000fe4000ffbe0ff */
[----:B------:R-:W-:Y:S02]  /*0100*/  ISETP.GE.U32.AND.EX P0, PT, RZ, R3, PT, P0 ;  /* 0x00000003ff00720c */ /* 0x000fe40003f06100 */
[----:B------:R-:W-:-:S04]  /*0110*/  ISETP.LT.U32.AND P1, PT, R20, R2, PT ;  /* 0x000000021400720c */ /* 0x000fc80003f21070 */
[----:B------:R-:W-:Y:S01]  /*0120*/  ISETP.LT.U32.AND.EX P1, PT, RZ, R3, PT, P1 ;  /* 0x00000003ff00720c */ /* 0x000fe20003f21110 */
[----:B-1----:R-:W-:-:S03]  /*0130*/  IMAD.U32 R25, RZ, RZ, UR4 ;  /* 0x00000004ff197e24 */ /* 0x002fc6000f8e00ff */
[CC--:B------:R-:W-:Y:S02]  /*0140*/  SEL R23, R20.reuse, R2.reuse, P1 ;  /* 0x0000000214177207 */ /* 0x0c0fe40000800000 */
[----:B------:R-:W-:Y:S02]  /*0150*/  SEL R24, R3, RZ, !P1 ;  /* 0x000000ff03187207 */ /* 0x000fe40004800000 */
[----:B------:R-:W-:Y:S02]  /*0160*/  @P0 IADD3 R4, P3, PT, R5, R2, RZ ;  /* 0x0000000205040210 */ /* 0x000fe40007f7e0ff */
[----:B------:R-:W-:Y:S02]  /*0170*/  @!P0 IADD3 R0, P2, PT, R20, R5, RZ ;  /* 0x0000000514008210 */ /* 0x000fe40007f5e0ff */
[----:B------:R-:W-:Y:S02]  /*0180*/  @P0 IADD3 R0, P4, PT, R4, -0x1, RZ ;  /* 0xffffffff04000810 */ /* 0x000fe40007f9e0ff */
[----:B------:R-:W-:-:S02]  /*0190*/  IADD3.X R4, PT, PT, R7, UR7, RZ, P5, !PT ;  /* 0x0000000707047c10 */ /* 0x000fc4000affe4ff */
[----:B------:R-:W-:-:S03]  /*01a0*/  ISETP.GE.AND P5, PT, R25, 0x1, PT ;  /* 0x000000011900780c */ /* 0x000fc60003fa6270 */
[----:B------:R-:W-:Y:S01]  /*01b0*/  @!P0 IMAD.X R2, RZ, RZ, R4, P2 ;  /* 0x000000ffff028224 */ /* 0x000fe200010e0604 */
[----:B------:R-:W-:Y:S02]  /*01c0*/  IADD3 R26, P2, PT, R23, R28, RZ ;  /* 0x0000001c171a7210 */ /* 0x000fe40007f5e0ff */
[----:B------:R-:W-:Y:S01]  /*01d0*/  @P0 IADD3.X R2, PT, PT, R4, -0x1, R3, P4, P3 ;  /* 0xffffffff04020810 */ /* 0x000fe200027e6403 */
[----:B------:R-:W-:Y:S02]  /*01e0*/  VIADD R3, R25, 0xffffffff ;  /* 0xffffffff19037836 */ /* 0x000fe40000000000 */
[----:B------:R-:W-:-:S04]  /*01f0*/  IMAD.X R24, R24, 0x1, R7, P2 ;  /* 0x0000000118187824 */ /* 0x000fc800010e0607 */
[----:B0-----:R-:W-:Y:S05]  /*0200*/  @!P5 BRA `(.L_x_0) ;  /* 0x000000040058d947 */ /* 0x001fea0003800000 */
[----:B------:R-:W-:Y:S01]  /*0210*/  ISETP.GE.U32.AND P0, PT, R3, 0xf, PT ;  /* 0x0000000f0300780c */ /* 0x000fe20003f06070 */
[----:B------:R-:W-:Y:S01]  /*0220*/  IMAD.MOV.U32 R12, RZ, RZ, RZ ;  /* 0x000000ffff0c7224 */ /* 0x000fe200078e00ff */
[----:B------:R-:W-:-:S04]  /*0230*/  LOP3.LUT R15, R25, 0xf, RZ, 0xc0, !PT ;  /* 0x0000000f190f7812 */ /* 0x000fc800078ec0ff */
[----:B------:R-:W-:-:S07]  /*0240*/  ISETP.NE.AND P1, PT, R15, RZ, PT ;  /* 0x000000ff0f00720c */ /* 0x000fce0003f25270 */
[----:B------:R-:W-:Y:S06]  /*0250*/  @!P0 BRA `(.L_x_1) ;  /* 0x0000000000708947 */ /* 0x000fec0003800000 */
[----:B------:R-:W-:Y:S01]  /*0260*/  LOP3.LUT R12, R25, 0x7ffffff0, RZ, 0xc0, !PT ;  /* 0x7ffffff0190c7812 */ /* 0x000fe200078ec0ff */
[----:B------:R-:W-:-:S07]  /*0270*/  IMAD.MOV.U32 R13, RZ, RZ, RZ ;  /* 0x000000ffff0d7224 */ /* 0x000fce00078e00ff */
.L_x_2:
[----:B0-----:R-:W0:Y:S02]  /*0280*/  LDC.64 R16, c[0x0][0x380] ;  /* 0x0000e000ff107b82 */ /* 0x001e240000000a00 */
[----:B0-----:R-:W-:-:S05]  /*0290*/  IMAD.WIDE.U32 R16, R13, 0x4, R16 ;  /* 0x000000040d107825 */ /* 0x001fca00078e0010 */
[----:B------:R-:W2:Y:S04]  /*02a0*/  LDG.E R8, desc[UR10][R16.64] ;  /* 0x0000000a10087981 */ /* 0x000ea8000c1e1900 */
[----:B------:R-:W2:Y:S04]  /*02b0*/  LDG.E R9, desc[UR10][R16.64+0x4] ;  /* 0x0000040a10097981 */ /* 0x000ea8000c1e1900 */
[----:B------:R-:W2:Y:S04]  /*02c0*/  LDG.E R10, desc[UR10][R16.64+0x8] ;  /* 0x0000080a100a7981 */ /* 0x000ea8000c1e1900 */
[----:B------:R-:W2:Y:S04]  /*02d0*/  LDG.E R11, desc[UR10][R16.64+0xc] ;  /* 0x00000c0a100b7981 */ /* 0x000ea8000c1e1900 */
[----:B------:R-:W3:Y:S04]  /*02e0*/  LDG.E R4, desc[UR10][R16.64+0x10] ;  /* 0x0000100a10047981 */ /* 0x000ee8000c1e1900 */
[----:B------:R-:W3:Y:S04]  /*02f0*/  LDG.E R5, desc[UR10][R16.64+0x14] ;  /* 0x0000140a10057981 */ /* 0x000ee8000c1e1900 */
[----:B------:R-:W3:Y:S04]  /*0300*/  LDG.E R6, desc[UR10][R16.64+0x18] ;  /* 0x0000180a10067981 */ /* 0x000ee8000c1e1900 */
[----:B------:R-:W3:Y:S01]  /*0310*/  LDG.E R7, desc[UR10][R16.64+0x1c] ;  /* 0x00001c0a10077981 */ /* 0x000ee2000c1e1900 */
[----:B------:R-:W-:-:S05]  /*0320*/  LEA R14, R13, UR17, 0x2 ;  /* 0x000000110d0e7c11 */ /* 0x000fca000f8e10ff */
[----:B--2---:R0:W-:Y:S04]  /*0330*/  STL.128 [R14], R8 ;  /* 0x000000080e007387 */ /* 0x0041e80000100c00 */
[----:B---3--:R1:W-:Y:S04]  /*0340*/  STL.128 [R14+0x10], R4 ;  /* 0x000010040e007387 */ /* 0x0083e80000100c00 */
[----:B0-----:R-:W2:Y:S04]  /*0350*/  LDG.E R8, desc[UR10][R16.64+0x20] ;  /* 0x0000200a10087981 */ /* 0x001ea8000c1e1900 */
[----:B------:R-:W2:Y:S04]  /*0360*/  LDG.E R9, desc[UR10][R16.64+0x24] ;  /* 0x0000240a10097981 */ /* 0x000ea8000c1e1900 */
[----:B------:R-:W2:Y:S04]  /*0370*/  LDG.E R10, desc[UR10][R16.64+0x28] ;  /* 0x0000280a100a7981 */ /* 0x000ea8000c1e1900 */
[----:B------:R-:W2:Y:S04]  /*0380*/  LDG.E R11, desc[UR10][R16.64+0x2c] ;  /* 0x00002c0a100b7981 */ /* 0x000ea8000c1e1900 */
[----:B-1----:R-:W3:Y:S04]  /*0390*/  LDG.E R4, desc[UR10][R16.64+0x30] ;  /* 0x0000300a10047981 */ /* 0x002ee8000c1e1900 */
[----:B------:R-:W3:Y:S04]  /*03a0*/  LDG.E R5, desc[UR10][R16.64+0x34] ;  /* 0x0000340a10057981 */ /* 0x000ee8000c1e1900 */
[----:B------:R-:W3:Y:S04]  /*03b0*/  LDG.E R6, desc[UR10][R16.64+0x38] ;  /* 0x0000380a10067981 */ /* 0x000ee8000c1e1900 */
[----:B------:R-:W3:Y:S01]  /*03c0*/  LDG.E R7, desc[UR10][R16.64+0x3c] ;  /* 0x00003c0a10077981 */ /* 0x000ee2000c1e1900 */
[----:B------:R-:W-:-:S05]  /*03d0*/  VIADD R13, R13, 0x10 ;  /* 0x000000100d0d7836 */ /* 0x000fca0000000000 */
[----:B------:R-:W-:Y:S01]  /*03e0*/  ISETP.NE.AND P0, PT, R13, R12, PT ;  /* 0x0000000c0d00720c */ /* 0x000fe20003f05270 */
[----:B--2---:R0:W-:Y:S04]  /*03f0*/  STL.128 [R14+0x20], R8 ;  /* 0x000020080e007387 */ /* 0x0041e80000100c00 */
[----:B---3--:R0:W-:Y:S08]  /*0400*/  STL.128 [R14+0x30], R4 ;  /* 0x000030040e007387 */ /* 0x0081f00000100c00 */
[----:B------:R-:W-:Y:S05]  /*0410*/  @P0 BRA `(.L_x_2) ;  /* 0xfffffffc00980947 */ /* 0x000fea000383ffff */
.L_x_1:
[----:B------:R-:W-:Y:S05]  /*0420*/  @!P1 BRA `(.L_x_0) ;  /* 0x0000000000d09947 */ /* 0x000fea0003800000 */
[----:B------:R-:W-:Y:S02]  /*0430*/  ISETP.GE.U32.AND P0, PT, R15, 0x8, PT ;  /* 0x000000080f00780c */ /* 0x000fe40003f06070 */
[----:B0-----:R-:W-:-:S04]  /*0440*/  LOP3.LUT R11, R25, 0x7, RZ, 0xc0, !PT ;  /* 0x00000007190b7812 */ /* 0x001fc800078ec0ff */
[----:B------:R-:W-:-:S07]  /*0450*/  ISETP.NE.AND P1, PT, R11, RZ, PT ;  /* 0x000000ff0b00720c */ /* 0x000fce0003f25270 */
[----:B------:R-:W-:Y:S06]  /*0460*/  @!P0 BRA `(.L_x_3) ;  /* 0x0000000000508947 */ /* 0x000fec0003800000 */
[----:B------:R-:W0:Y:S02]  /*0470*/  LDC.64 R4, c[0x0][0x380] ;  /* 0x0000e000ff047b82 */ /* 0x000e240000000a00 */
[----:B0-----:R-:W-:-:S05]  /*0480*/  IMAD.WIDE.U32 R4, R12, 0x4, R4 ;  /* 0x000000040c047825 */ /* 0x001fca00078e0004 */
[----:B------:R-:W2:Y:S04]  /*0490*/  LDG.E R6, desc[UR10][R4.64] ;  /* 0x0000000a04067981 */ /* 0x000ea8000c1e1900 */
[----:B------:R-:W3:Y:S04]  /*04a0*/  LDG.E R8, desc[UR10][R4.64+0x4] ;  /* 0x0000040a04087981 */ /* 0x000ee8000c1e1900 */
[----:B------:R-:W4:Y:S04]  /*04b0*/  LDG.E R10, desc[UR10][R4.64+0x8] ;  /* 0x0000080a040a7981 */ /* 0x000f28000c1e1900 */
[----:B------:R-:W5:Y:S04]  /*04c0*/  LDG.E R14, desc[UR10][R4.64+0xc] ;  /* 0x00000c0a040e7981 */ /* 0x000f68000c1e1900 */
[----:B------:R-:W5:Y:S04]  /*04d0*/  LDG.E R16, desc[UR10][R4.64+0x10] ;  /* 0x0000100a04107981 */ /* 0x000f68000c1e1900 */
[----:B------:R-:W5:Y:S04]  /*04e0*/  LDG.E R18, desc[UR10][R4.64+0x14] ;  /* 0x0000140a04127981 */ /* 0x000f68000c1e1900 */
[----:B------:R-:W5:Y:S04]  /*04f0*/  LDG.E R22, desc[UR10][R4.64+0x18] ;  /* 0x0000180a04167981 */ /* 0x000f68000c1e1900 */
[----:B------:R-:W5:Y:S01]  /*0500*/  LDG.E R9, desc[UR10][R4.64+0x1c] ;  /* 0x00001c0a04097981 */ /* 0x000f62000c1e1900 */
[C---:B------:R-:W-:Y:S01]  /*0510*/  LEA R7, R12.reuse, UR17, 0x2 ;  /* 0x000000110c077c11 */ /* 0x040fe2000f8e10ff */
[----:B------:R-:W-:-:S04]  /*0520*/  VIADD R12, R12, 0x8 ;  /* 0x000000080c0c7836 */ /* 0x000fc80000000000 */
[----:B--2---:R0:W-:Y:S04]  /*0530*/  STL [R7], R6 ;  /* 0x0000000607007387 */ /* 0x0041e80000100800 */
[----:B---3--:R0:W-:Y:S04]  /*0540*/  STL [R7+0x4], R8 ;  /* 0x0000040807007387 */ /* 0x0081e80000100800 */
[----:B----4-:R0:W-:Y:S04]  /*0550*/  STL [R7+0x8], R10 ;  /* 0x0000080a07007387 */ /* 0x0101e80000100800 */
[----:B-----5:R0:W-:Y:S04]  /*0560*/  STL [R7+0xc], R14 ;  /* 0x00000c0e07007387 */ /* 0x0201e80000100800 */
[----:B------:R0:W-:Y:S04]  /*0570*/  STL [R7+0x10], R16 ;  /* 0x0000101007007387 */ /* 0x0001e80000100800 */
[----:B------:R0:W-:Y:S04]  /*0580*/  STL [R7+0x14], R18 ;  /* 0x0000141207007387 */ /* 0x0001e80000100800 */
[----:B------:R0:W-:Y:S04]  /*0590*/  STL [R7+0x18], R22 ;  /* 0x0000181607007387 */ /* 0x0001e80000100800 */
[----:B------:R0:W-:Y:S02]  /*05a0*/  STL [R7+0x1c], R9 ;  /* 0x00001c0907007387 */ /* 0x0001e40000100800 */
.L_x_3:
[----:B------:R-:W-:Y:S05]  /*05b0*/  @!P1 BRA `(.L_x_0) ;  /* 0x00000000006c9947 */ /* 0x000fea0003800000 */
[----:B------:R-:W-:Y:S02]  /*05c0*/  ISETP.GE.U32.AND P0, PT, R11, 0x4, PT ;  /* 0x000000040b00780c */ /* 0x000fe40003f06070 */
[----:B------:R-:W-:-:S04]  /*05d0*/  LOP3.LUT R13, R25, 0x3, RZ, 0xc0, !PT ;  /* 0x00000003190d7812 */ /* 0x000fc800078ec0ff */
[----:B------:R-:W-:-:S07]  /*05e0*/  ISETP.NE.AND P1, PT, R13, RZ, PT ;  /* 0x000000ff0d00720c */ /* 0x000fce0003f25270 */
[----:B------:R-:W-:Y:S06]  /*05f0*/  @!P0 BRA `(.L_x_4) ;  /* 0x0000000000308947 */ /* 0x000fec0003800000 */
[----:B------:R-:W1:Y:S02]  /*0600*/  LDC.64 R4, c[0x0][0x380] ;  /* 0x0000e000ff047b82 */ /* 0x000e640000000a00 */
[----:B-1----:R-:W-:-:S05]  /*0610*/  IMAD.WIDE.U32 R4, R12, 0x4, R4 ;  /* 0x000000040c047825 */ /* 0x002fca00078e0004 */
[----:B0-----:R-:W2:Y:S04]  /*0620*/  LDG.E R6, desc[UR10][R4.64] ;  /* 0x0000000a04067981 */ /* 0x001ea8000c1e1900 */
[----:B------:R-:W3:Y:S04]  /*0630*/  LDG.E R8, desc[UR10][R4.64+0x4] ;  /* 0x0000040a04087981 */ /* 0x000ee8000c1e1900 */
[----:B------:R-:W4:Y:S04]  /*0640*/  LDG.E R10, desc[UR10][R4.64+0x8] ;  /* 0x0000080a040a7981 */ /* 0x000f28000c1e1900 */
[----:B------:R-:W5:Y:S01]  /*0650*/  LDG.E R14, desc[UR10][R4.64+0xc] ;  /* 0x00000c0a040e7981 */ /* 0x000f62000c1e1900 */
[C---:B------:R-:W-:Y:S01]  /*0660*/  LEA R7, R12.reuse, UR17, 0x2 ;  /* 0x000000110c077c11 */ /* 0x040fe2000f8e10ff */
[----:B------:R-:W-:-:S04]  /*0670*/  VIADD R12, R12, 0x4 ;  /* 0x000000040c0c7836 */ /* 0x000fc80000000000 */
[----:B--2---:R1:W-:Y:S04]  /*0680*/  STL [R7], R6 ;  /* 0x0000000607007387 */ /* 0x0043e80000100800 */
[----:B---3--:R1:W-:Y:S04]  /*0690*/  STL [R7+0x4], R8 ;  /* 0x0000040807007387 */ /* 0x0083e80000100800 */
[----:B----4-:R1:W-:Y:S04]  /*06a0*/  STL [R7+0x8], R10 ;  /* 0x0000080a07007387 */ /* 0x0103e80000100800 */
[----:B-----5:R1:W-:Y:S02]  /*06b0*/  STL [R7+0xc], R14 ;  /* 0x00000c0e07007387 */ /* 0x0203e40000100800 */
.L_x_4:
[----:B------:R-:W-:Y:S05]  /*06c0*/  @!P1 BRA `(.L_x_0) ;  /* 0x0000000000289947 */ /* 0x000fea0003800000 */
[----:B------:R-:W2:Y:S01]  /*06d0*/  LDC.64 R4, c[0x0][0x380] ;  /* 0x0000e000ff047b82 */ /* 0x000ea20000000a00 */
[----:B------:R-:W-:-:S05]  /*06e0*/  UMOV UR4, URZ ;  /* 0x000000ff00047c82 */ /* 0x000fca0008000000 */
.L_x_5:
[----:B0123--:R-:W-:-:S06]  /*06f0*/  IMAD.WIDE.U32 R6, R12, 0x4, R4 ;  /* 0x000000040c067825 */ /* 0x00ffcc00078e0004 */
[----:B------:R-:W2:Y:S01]  /*0700*/  LDG.E R6, desc[UR10][R6.64] ;  /* 0x0000000a06067981 */ /* 0x000ea2000c1e1900 */
[C---:B------:R-:W-:Y:S01]  /*0710*/  LEA R9, R12.reuse, UR17, 0x2 ;  /* 0x000000110c097c11 */ /* 0x040fe2000f8e10ff */
[----:B------:R-:W-:Y:S01]  /*0720*/  UIADD3 UR4, UPT, UPT, UR4, 0x1, URZ ;  /* 0x0000000104047890 */ /* 0x000fe2000fffe0ff */
[----:B------:R-:W-:-:S05]  /*0730*/  VIADD R12, R12, 0x1 ;  /* 0x000000010c0c7836 */ /* 0x000fca0000000000 */
[----:B------:R-:W-:Y:S01]  /*0740*/  ISETP.NE.AND P0, PT, R13, UR4, PT ;  /* 0x000000040d007c0c */ /* 0x000fe2000bf05270 */
[----:B--2---:R3:W-:-:S12]  /*0750*/  STL [R9], R6 ;  /* 0x0000000609007387 */ /* 0x0047d80000100800 */
[----:B------:R-:W-:Y:S05]  /*0760*/  @P0 BRA `(.L_x_5) ;  /* 0xfffffffc00e00947 */ /* 0x000fea000383ffff */
.L_x_0:
[----:B------:R-:W2:Y:S01]  /*0770*/  LDCU UR18, c[0x0][0x3ac] ;  /* 0x00007580ff1277ac */ /* 0x000ea20008000800 */
[----:B------:R-:W-:Y:S02]  /*0780*/  UIADD3 UR5, UPT, UPT, UR5, 0x4000, URZ ;  /* 0x0000400005057890 */ /* 0x000fe4000fffe0ff */
[----:B--2---:R-:W-:-:S09]  /*0790*/  UISETP.GE.AND UP0, UPT, UR18, 0x2, UPT ;  /* 0x000000021200788c */ /* 0x004fd2000bf06270 */
[----:B------:R-:W-:Y:S05]  /*07a0*/  BRA.U !UP0, `(.L_x_6) ;  /* 0x0000001d08087547 */ /* 0x000fea000b800000 */
[----:B------:R-:W-:Y:S05]  /*07b0*/  @!P5 BRA `(.L_x_7) ;  /* 0x000000140060d947 */ /* 0x000fea0003800000 */
[C---:B0-----:R-:W-:Y:S01]  /*07c0*/  LOP3.LUT R11, R25.reuse, 0xf, RZ, 0xc0, !PT ;  /* 0x0000000f190b7812 */ /* 0x041fe200078ec0ff */
[----:B------:R-:W-:Y:S01]  /*07d0*/  UMOV UR6, 0x1 ;  /* 0x0000000100067882 */ /* 0x000fe20000000000 */
[C---:B-1----:R-:W-:Y:S02]  /*07e0*/  LOP3.LUT R10, R25.reuse, 0x7, RZ, 0xc0, !PT ;  /* 0x00000007190a7812 */ /* 0x042fe400078ec0ff */
[----:B---3--:R-:W-:Y:S01]  /*07f0*/  LOP3.LUT R9, R25, 0x7ffffff0, RZ, 0xc0, !PT ;  /* 0x7ffffff019097812 */ /* 0x008fe200078ec0ff */
[----:B------:R-:W-:Y:S01]  /*0800*/  VIADD R13, R11, 0xffffffff ;  /* 0xffffffff0b0d7836 */ /* 0x000fe20000000000 */
[----:B------:R-:W-:Y:S01]  /*0810*/  LOP3.LUT R8, R25, 0x3, RZ, 0xc0, !PT ;  /* 0x0000000319087812 */ /* 0x000fe200078ec0ff */
[----:B------:R-:W-:-:S07]  /*0820*/  VIADD R12, R10, 0xffffffff ;  /* 0xffffffff0a0c7836 */ /* 0x000fce0000000000 */
.L_x_19:
[----:B------:R-:W-:Y:S01]  /*0830*/  UMOV UR4, 0x1 ;  /* 0x0000000100047882 */ /* 0x000fe20000000000 */
[----:B------:R-:W-:Y:S01]  /*0840*/  BSSY.RECONVERGENT B0, `(.L_x_8) ;  /* 0x000014a000007945 */ /* 0x000fe20003800200 */
[----:B------:R-:W-:Y:S02]  /*0850*/  USHF.L.U64.HI UR7, UR4, UR6, URZ ;  /* 0x0000000604077299 */ /* 0x000fe400080102ff */
[----:B------:R-:W-:-:S04]  /*0860*/  USHF.L.U32 UR4, UR4, UR6, URZ ;  /* 0x0000000604047299 */ /* 0x000fc800080006ff */
[----:B------:R-:W-:Y:S02]  /*0870*/  USHF.R.U64 UR4, UR4, 0x1, UR7 ;  /* 0x0000000104047899 */ /* 0x000fe40008001207 */
[----:B------:R-:W-:-:S04]  /*0880*/  USHF.R.U32.HI UR7, URZ, 0x1, UR7 ;  /* 0x00000001ff077899 */ /* 0x000fc80008011607 */
[----:B01----:R-:W-:Y:S01]  /*0890*/  IADD3 R4, P0, PT, R26, UR4, RZ ;  /* 0x000000041a047c10 */ /* 0x003fe2000ff1e0ff */
[----:B------:R-:W-:-:S03]  /*08a0*/  ULEA UR4, UR6, UR5, 0x2 ;  /* 0x0000000506047291 */ /* 0x000fc6000f8e10ff */
[----:B------:R-:W-:-:S04]  /*08b0*/  IADD3.X R5, PT, PT, R24, UR7, RZ, P0, !PT ;  /* 0x0000000718057c10 */ /* 0x000fc800087fe4ff */
[----:B------:R-:W-:-:S05]  /*08c0*/  SHF.R.U64 R4, R4, UR6, R5 ;  /* 0x0000000604047c19 */ /* 0x000fca0008001205 */
[----:B------:R-:W-:-:S05]  /*08d0*/  IMAD.SHL.U32 R4, R4, 0x2, RZ ;  /* 0x0000000204047824 */ /* 0x000fca00078e00ff */
[----:B------:R-:W-:-:S05]  /*08e0*/  LOP3.LUT P0, R4, R4, 0x2, RZ, 0xc0, !PT ;  /* 0x0000000204047812 */ /* 0x000fca000780c0ff */
[----:B------:R-:W-:-:S05]  /*08f0*/  VIADD R4, R4, 0xffffffff ;  /* 0xffffffff04047836 */ /* 0x000fca0000000000 */
[----:B------:R0:W-:Y:S03]  /*0900*/  STL [UR4], R4 ;  /* 0x00000004ff007987 */ /* 0x0001e60008100804 */
[----:B--234-:R-:W-:Y:S05]  /*0910*/  @!P0 BRA `(.L_x_9) ;  /* 0x00000008007c8947 */ /* 0x01cfea0003800000 */
[----:B------:R-:W1:Y:S01]  /*0920*/  LDCU UR4, c[0x0][0x3a8] ;  /* 0x00007500ff0477ac */ /* 0x000e620008000800 */
[----:B------:R-:W-:Y:S01]  /*0930*/  ISETP.GE.U32.AND P0, PT, R3, 0xf, PT ;  /* 0x0000000f0300780c */ /* 0x000fe20003f06070 */
[----:B------:R-:W-:Y:S02]  /*0940*/  IMAD.MOV.U32 R15, RZ, RZ, RZ ;  /* 0x000000ffff0f7224 */ /* 0x000fe400078e00ff */
[----:B-1----:R-:W-:-:S04]  /*0950*/  IMAD.U32 R25, RZ, RZ, UR4 ;  /* 0x00000004ff197e24 */ /* 0x002fc8000f8e00ff */
[----:B------:R-:W-:-:S06]  /*0960*/  IMAD R14, R25, UR6, RZ ;  /* 0x00000006190e7c24 */ /* 0x000fcc000f8e02ff */
[----:B------:R-:W-:Y:S05]  /*0970*/  @!P0 BRA `(.L_x_10) ;  /* 0x0000000000c48947 */ /* 0x000fea0003800000 */
[----:B------:R-:W-:-:S05]  /*0980*/  UMOV UR4, URZ ;  /* 0x000000ff00047c82 */ /* 0x000fca0008000000 */
.L_x_11:
[----:B-1----:R-:W1:Y:S01]  /*0990*/  LDC.64 R16, c[0x0][0x380] ;  /* 0x0000e000ff107b82 */ /* 0x002e620000000a00 */
[----:B------:R-:W-:Y:S02]  /*09a0*/  ULEA UR7, UR4, UR17, 0x2 ;  /* 0x0000001104077291 */ /* 0x000fe4000f8e10ff */
[----:B------:R-:W-:-:S04]  /*09b0*/  VIADD R5, R14, UR4 ;  /* 0x000000040e057c36 */ /* 0x000fc80008000000 */
[----:B-1----:R-:W-:-:S03]  /*09c0*/  IMAD.WIDE.U32 R16, R5, 0x4, R16 ;  /* 0x0000000405107825 */ /* 0x002fc600078e0010 */
[----:B0-----:R-:W2:Y:S04]  /*09d0*/  LDL.128 R4, [UR7] ;  /* 0x00000007ff047983 */ /* 0x001ea80008100c00 */
[----:B------:R-:W2:Y:S04]  /*09e0*/  LDG.E R15, desc[UR10][R16.64] ;  /* 0x0000000a100f7981 */ /* 0x000ea8000c1e1900 */
[----:B------:R-:W3:Y:S04]  /*09f0*/  LDG.E R22, desc[UR10][R16.64+0x4] ;  /* 0x0000040a10167981 */ /* 0x000ee8000c1e1900 */
[----:B------:R-:W4:Y:S04]  /*0a00*/  LDG.E R19, desc[UR10][R16.64+0x8] ;  /* 0x0000080a10137981 */ /* 0x000f28000c1e1900 */
[----:B------:R-:W5:Y:S01]  /*0a10*/  LDG.E R18, desc[UR10][R16.64+0xc] ;  /* 0x00000c0a10127981 */ /* 0x000f62000c1e1900 */
[----:B--2---:R-:W-:-:S03]  /*0a20*/  IMAD.IADD R4, R15, 0x1, R4 ;  /* 0x000000010f047824 */ /* 0x004fc600078e0204 */
[----:B------:R-:W2:Y:S01]  /*0a30*/  LDG.E R15, desc[UR10][R16.64+0x10] ;  /* 0x0000100a100f7981 */ /* 0x000ea2000c1e1900 */
[----:B---3--:R-:W-:-:S03]  /*0a40*/  IMAD.IADD R5, R5, 0x1, R22 ;  /* 0x0000000105057824 */ /* 0x008fc600078e0216 */
[----:B------:R-:W3:Y:S01]  /*0a50*/  LDG.E R22, desc[UR10][R16.64+0x14] ;  /* 0x0000140a10167981 */ /* 0x000ee2000c1e1900 */
[----:B----4-:R-:W-:-:S03]  /*0a60*/  IMAD.IADD R6, R6, 0x1, R19 ;  /* 0x0000000106067824 */ /* 0x010fc600078e0213 */
[----:B------:R-:W4:Y:S01]  /*0a70*/  LDG.E R19, desc[UR10][R16.64+0x18] ;  /* 0x0000180a10137981 */ /* 0x000f22000c1e1900 */
[----:B-----5:R-:W-:-:S03]  /*0a80*/  IMAD.IADD R7, R7, 0x1, R18 ;  /* 0x0000000107077824 */ /* 0x020fc600078e0212 */
[----:B------:R-:W5:Y:S04]  /*0a90*/  LDG.E R18, desc[UR10][R16.64+0x1c] ;  /* 0x00001c0a10127981 */ /* 0x000f68000c1e1900 */
[----:B------:R0:W-:Y:S04]  /*0aa0*/  STL.128 [UR7], R4 ;  /* 0x00000004ff007987 */ /* 0x0001e80008100c07 */
[----:B0-----:R-:W2:Y:S02]  /*0ab0*/  LDL.128 R4, [UR7+0x10] ;  /* 0x00001007ff047983 */ /* 0x001ea40008100c00 */
[----:B--2---:R-:W-:-:S02]  /*0ac0*/  IMAD.IADD R4, R15, 0x1, R4 ;  /* 0x000000010f047824 */ /* 0x004fc400078e0204 */
[----:B---3--:R-:W-:Y:S01]  /*0ad0*/  IMAD.IADD R5, R5, 0x1, R22 ;  /* 0x0000000105057824 */ /* 0x008fe200078e0216 */
[----:B------:R-:W2:Y:S01]  /*0ae0*/  LDG.E R15, desc[UR10][R16.64+0x20] ;  /* 0x0000200a100f7981 */ /* 0x000ea2000c1e1900 */
[----:B----4-:R-:W-:Y:S02]  /*0af0*/  IMAD.IADD R6, R6, 0x1, R19 ;  /* 0x0000000106067824 */ /* 0x010fe400078e0213 */
[----:B-----5:R-:W-:Y:S01]  /*0b00*/  IMAD.IADD R7, R7, 0x1, R18 ;  /* 0x0000000107077824 */ /* 0x020fe200078e0212 */
[----:B------:R-:W3:Y:S04]  /*0b10*/  LDG.E R22, desc[UR10][R16.64+0x24] ;  /* 0x0000240a10167981 */ /* 0x000ee8000c1e1900 */
[----:B------:R0:W-:Y:S04]  /*0b20*/  STL.128 [UR7+0x10], R4 ;  /* 0x00001004ff007987 */ /* 0x0001e80008100c07 */
[----:B------:R-:W4:Y:S04]  /*0b30*/  LDG.E R19, desc[UR10][R16.64+0x28] ;  /* 0x0000280a10137981 */ /* 0x000f28000c1e1900 */
[----:B------:R-:W5:Y:S04]  /*0b40*/  LDG.E R18, desc[UR10][R16.64+0x2c] ;  /* 0x00002c0a10127981 */ /* 0x000f68000c1e1900 */
[----:B0-----:R-:W2:Y:S01]  /*0b50*/  LDL.128 R4, [UR7+0x20] ;  /* 0x00002007ff047983 */ /* 0x001ea20008100c00 */
[----:B------:R-:W-:Y:S01]  /*0b60*/  UIADD3 UR4, UPT, UPT, UR4, 0x10, URZ ;  /* 0x0000001004047890 */ /* 0x000fe2000fffe0ff */
        /* <DEDUP_REMOVED lines=10> */
[----:B------:R-:W-:Y:S01]  /*0c10*/  ISETP.NE.AND P0, PT, R9, UR4, PT ;  /* 0x0000000409007c0c */ /* 0x000fe2000bf05270 */
[----:B--2---:R-:W-:-:S02]  /*0c20*/  IMAD.IADD R4, R15, 0x1, R4 ;  /* 0x000000010f047824 */ /* 0x004fc400078e0204 */
[----:B----4-:R-:W-:Y:S02]  /*0c30*/  IMAD.IADD R5, R5, 0x1, R18 ;  /* 0x0000000105057824 */ /* 0x010fe400078e0212 */
[----:B---3--:R-:W-:Y:S02]  /*0c40*/  IMAD.IADD R6, R6, 0x1, R19 ;  /* 0x0000000106067824 */ /* 0x008fe400078e0213 */
[----:B-----5:R-:W-:-:S05]  /*0c50*/  IMAD.IADD R7, R7, 0x1, R22 ;  /* 0x0000000107077824 */ /* 0x020fca00078e0216 */
[----:B------:R1:W-:Y:S01]  /*0c60*/  STL.128 [UR7+0x30], R4 ;  /* 0x00003004ff007987 */ /* 0x0003e20008100c07 */
[----:B------:R-:W-:Y:S05]  /*0c70*/  @P0 BRA `(.L_x_11) ;  /* 0xfffffffc00440947 */ /* 0x000fea000383ffff */
[----:B------:R-:W-:-:S07]  /*0c80*/  IMAD.MOV.U32 R15, RZ, RZ, R9 ;  /* 0x000000ffff0f7224 */ /* 0x000fce00078e0009 */
.L_x_10:
[----:B------:R-:W-:-:S13]  /*0c90*/  ISETP.NE.AND P0, PT, R11, RZ, PT ;  /* 0x000000ff0b00720c */ /* 0x000fda0003f05270 */
[----:B------:R-:W-:Y:S05]  /*0ca0*/  @!P0 BRA `(.L_x_12) ;  /* 0x00000010000c8947 */ /* 0x000fea0003800000 */
[----:B------:R-:W-:Y:S02]  /*0cb0*/  ISETP.GE.U32.AND P0, PT, R13, 0x7, PT ;  /* 0x000000070d00780c */ /* 0x000fe40003f06070 */
[----:B------:R-:W-:-:S11]  /*0cc0*/  ISETP.NE.AND P1, PT, R10, RZ, PT ;  /* 0x000000ff0a00720c */ /* 0x000fd60003f25270 */
[----:B------:R-:W-:Y:S05]  /*0cd0*/  @!P0 BRA `(.L_x_13) ;  /* 0x0000000000a88947 */ /* 0x000fea0003800000 */
[----:B01----:R-:W0:Y:S01]  /*0ce0*/  LDC.64 R4, c[0x0][0x380] ;  /* 0x0000e000ff047b82 */ /* 0x003e220000000a00 */
[C---:B------:R-:W-:Y:S01]  /*0cf0*/  IADD3 R18, P0, PT, R14.reuse, R15, RZ ;  /* 0x0000000f0e127210 */ /* 0x040fe20007f1e0ff */
[----:B------:R-:W-:Y:S01]  /*0d00*/  IMAD.IADD R17, R14, 0x1, R15 ;  /* 0x000000010e117824 */ /* 0x000fe200078e020f */
[----:B------:R-:W-:-:S05]  /*0d10*/  LEA R16, R15, UR17, 0x2 ;  /* 0x000000110f107c11 */ /* 0x000fca000f8e10ff */
[----:B------:R-:W1:Y:S01]  /*0d20*/  LDC.64 R6, c[0x0][0x380] ;  /* 0x0000e000ff067b82 */ /* 0x000e620000000a00 */
[----:B------:R-:W-:Y:S01]  /*0d30*/  IMAD.X R19, RZ, RZ, RZ, P0 ;  /* 0x000000ffff137224 */ /* 0x000fe200000e06ff */
[----:B------:R-:W2:Y:S04]  /*0d40*/  LDL R21, [R16+0x4] ;  /* 0x0000040010157983 */ /* 0x000ea80000100800 */
[----:B------:R-:W3:Y:S01]  /*0d50*/  LDL R22, [R16+0x8] ;  /* 0x0000080010167983 */ /* 0x000ee20000100800 */
[----:B0-----:R-:W-:-:S04]  /*0d60*/  LEA R4, P0, R18, R4, 0x2 ;  /* 0x0000000412047211 */ /* 0x001fc800078010ff */
[----:B------:R-:W-:Y:S01]  /*0d70*/  LEA.HI.X R5, R18, R5, R19, 0x2, P0 ;  /* 0x0000000512057211 */ /* 0x000fe200000f1413 */
[----:B-1----:R-:W-:-:S04]  /*0d80*/  IMAD.WIDE.U32 R6, R17, 0x4, R6 ;  /* 0x0000000411067825 */ /* 0x002fc800078e0006 */
[----:B------:R-:W2:Y:S04]  /*0d90*/  LDG.E R18, desc[UR10][R4.64+0x4] ;  /* 0x0000040a04127981 */ /* 0x000ea8000c1e1900 */
[----:B------:R-:W4:Y:S04]  /*0da0*/  LDL R17, [R16] ;  /* 0x0000000010117983 */ /* 0x000f280000100800 */
[----:B------:R-:W4:Y:S04]  /*0db0*/  LDG.E R6, desc[UR10][R6.64] ;  /* 0x0000000a06067981 */ /* 0x000f28000c1e1900 */
[----:B------:R-:W3:Y:S04]  /*0dc0*/  LDG.E R19, desc[UR10][R4.64+0x8] ;  /* 0x0000080a04137981 */ /* 0x000ee8000c1e1900 */
[----:B------:R-:W5:Y:S01]  /*0dd0*/  LDL R7, [R16+0xc] ;  /* 0x00000c0010077983 */ /* 0x000f620000100800 */
[----:B--2---:R-:W-:-:S03]  /*0de0*/  IMAD.IADD R21, R18, 0x1, R21 ;  /* 0x0000000112157824 */ /* 0x004fc600078e0215 */
[----:B------:R-:W2:Y:S01]  /*0df0*/  LDL R18, [R16+0x10] ;  /* 0x0000100010127983 */ /* 0x000ea20000100800 */
[----:B----4-:R-:W-:-:S03]  /*0e00*/  IMAD.IADD R17, R6, 0x1, R17 ;  /* 0x0000000106117824 */ /* 0x010fc600078e0211 */
[----:B------:R-:W5:Y:S01]  /*0e10*/  LDG.E R6, desc[UR10][R4.64+0xc] ;  /* 0x00000c0a04067981 */ /* 0x000f62000c1e1900 */
[----:B---3--:R-:W-:-:S03]  /*0e20*/  IMAD.IADD R27, R19, 0x1, R22 ;  /* 0x00000001131b7824 */ /* 0x008fc600078e0216 */
[----:B------:R-:W2:Y:S04]  /*0e30*/  LDG.E R19, desc[UR10][R4.64+0x10] ;  /* 0x0000100a04137981 */ /* 0x000ea8000c1e1900 */
[----:B------:R0:W-:Y:S04]  /*0e40*/  STL [R16], R17 ;  /* 0x0000001110007387 */ /* 0x0001e80000100800 */
[----:B------:R1:W-:Y:S04]  /*0e50*/  STL [R16+0x4], R21 ;  /* 0x0000041510007387 */ /* 0x0003e80000100800 */
[----:B------:R3:W-:Y:S04]  /*0e60*/  STL [R16+0x8], R27 ;  /* 0x0000081b10007387 */ /* 0x0007e80000100800 */
[----:B0-----:R-:W4:Y:S04]  /*0e70*/  LDL R17, [R16+0x14] ;  /* 0x0000140010117983 */ /* 0x001f280000100800 */
[----:B------:R-:W4:Y:S04]  /*0e80*/  LDG.E R22, desc[UR10][R4.64+0x14] ;  /* 0x0000140a04167981 */ /* 0x000f28000c1e1900 */
[----:B-1----:R-:W4:Y:S04]  /*0e90*/  LDL R21, [R16+0x18] ;  /* 0x0000180010157983 */ /* 0x002f280000100800 */
[----:B---3--:R-:W3:Y:S01]  /*0ea0*/  LDL R27, [R16+0x1c] ;  /* 0x00001c00101b7983 */ /* 0x008ee20000100800 */
[----:B-----5:R-:W-:-:S03]  /*0eb0*/  IMAD.IADD R7, R6, 0x1, R7 ;  /* 0x0000000106077824 */ /* 0x020fc600078e0207 */
[----:B------:R-:W5:Y:S01]  /*0ec0*/  LDG.E R6, desc[UR10][R4.64+0x18] ;  /* 0x0000180a04067981 */ /* 0x000f62000c1e1900 */
[----:B--2---:R-:W-:-:S03]  /*0ed0*/  IMAD.IADD R19, R19, 0x1, R18 ;  /* 0x0000000113137824 */ /* 0x004fc600078e0212 */
[----:B------:R-:W3:Y:S04]  /*0ee0*/  LDG.E R18, desc[UR10][R4.64+0x1c] ;  /* 0x00001c0a04127981 */ /* 0x000ee8000c1e1900 */
[----:B------:R2:W-:Y:S04]  /*0ef0*/  STL [R16+0xc], R7 ;  /* 0x00000c0710007387 */ /* 0x0005e80000100800 */
[----:B------:R2:W-:Y:S01]  /*0f00*/  STL [R16+0x10], R19 ;  /* 0x0000101310007387 */ /* 0x0005e20000100800 */
[----:B----4-:R-:W-:-:S05]  /*0f10*/  IMAD.IADD R17, R22, 0x1, R17 ;  /* 0x0000000116117824 */ /* 0x010fca00078e0211 */
[----:B------:R2:W-:Y:S01]  /*0f20*/  STL [R16+0x14], R17 ;  /* 0x0000141110007387 */ /* 0x0005e20000100800 */
[----:B------:R-:W-:Y:S02]  /*0f30*/  VIADD R15, R15, 0x8 ;  /* 0x000000080f0f7836 */ /* 0x000fe40000000000 */
[----:B-----5:R-:W-:Y:S02]  /*0f40*/  IMAD.IADD R21, R6, 0x1, R21 ;  /* 0x0000000106157824 */ /* 0x020fe400078e0215 */
[----:B---3--:R-:W-:-:S03]  /*0f50*/  IMAD.IADD R27, R18, 0x1, R27 ;  /* 0x00000001121b7824 */ /* 0x008fc600078e021b */
[----:B------:R2:W-:Y:S04]  /*0f60*/  STL [R16+0x18], R21 ;  /* 0x0000181510007387 */ /* 0x0005e80000100800 */
[----:B------:R2:W-:Y:S02]  /*0f70*/  STL [R16+0x1c], R27 ;  /* 0x00001c1b10007387 */ /* 0x0005e40000100800 */
.L_x_13:
[----:B------:R-:W-:Y:S05]  /*0f80*/  @!P1 BRA `(.L_x_12) ;  /* 0x0000000c00549947 */ /* 0x000fea0003800000 */
[----:B------:R-:W-:Y:S02]  /*0f90*/  ISETP.GE.U32.AND P0, PT, R12, 0x3, PT ;  /* 0x000000030c00780c */ /* 0x000fe40003f06070 */
[----:B------:R-:W-:-:S11]  /*0fa0*/  ISETP.NE.AND P2, PT, R8, RZ, PT ;  /* 0x000000ff0800720c */ /* 0x000fd60003f45270 */
[----:B------:R-:W-:Y:S05]  /*0fb0*/  @!P0 BRA `(.L_x_14) ;  /* 0x0000000000688947 */ /* 0x000fea0003800000 */
[----:B01----:R-:W0:Y:S01]  /*0fc0*/  LDC.64 R4, c[0x0][0x380] ;  /* 0x0000e000ff047b82 */ /* 0x003e220000000a00 */
[C---:B--2---:R-:W-:Y:S01]  /*0fd0*/  IMAD.IADD R7, R14.reuse, 0x1, R15 ;  /* 0x000000010e077824 */ /* 0x044fe200078e020f */
[----:B------:R-:W-:Y:S02]  /*0fe0*/  LEA R6, R15, UR17, 0x2 ;  /* 0x000000110f067c11 */ /* 0x000fe4000f8e10ff */
[----:B------:R-:W-:-:S03]  /*0ff0*/  IADD3 R17, P0, PT, R14, R15, RZ ;  /* 0x0000000f0e117210 */ /* 0x000fc60007f1e0ff */
[----:B------:R-:W2:Y:S01]  /*1000*/  LDL R19, [R6+0x8] ;  /* 0x0000080006137983 */ /* 0x000ea20000100800 */
[----:B0-----:R-:W-:-:S03]  /*1010*/  IMAD.WIDE.U32 R4, R7, 0x4, R4 ;  /* 0x0000000407047825 */ /* 0x001fc600078e0004 */
[----:B------:R-:W3:Y:S04]  /*1020*/  LDL R21, [R6+0xc] ;  /* 0x00000c0006157983 */ /* 0x000ee80000100800 */
[----:B------:R-:W4:Y:S04]  /*1030*/  LDL R7, [R6] ;  /* 0x0000000006077983 */ /* 0x000f280000100800 */
[----:B------:R0:W4:Y:S01]  /*1040*/  LDG.E R16, desc[UR10][R4.64] ;  /* 0x0000000a04107981 */ /* 0x000122000c1e1900 */
[----:B------:R-:W-:Y:S01]  /*1050*/  IMAD.X R18, RZ, RZ, RZ, P0 ;  /* 0x000000ffff127224 */ /* 0x000fe200000e06ff */
[----:B0-----:R-:W0:Y:S02]  /*1060*/  LDC.64 R4, c[0x0][0x380] ;  /* 0x0000e000ff047b82 */ /* 0x001e240000000a00 */
[----:B0-----:R-:W-:-:S04]  /*1070*/  LEA R4, P1, R17, R4, 0x2 ;  /* 0x0000000411047211 */ /* 0x001fc800078210ff */
[----:B------:R-:W-:Y:S02]  /*1080*/  LEA.HI.X R5, R17, R5, R18, 0x2, P1 ;  /* 0x0000000511057211 */ /* 0x000fe400008f1412 */
[----:B------:R-:W5:Y:S04]  /*1090*/  LDL R17, [R6+0x4] ;  /* 0x0000040006117983 */ /* 0x000f680000100800 */
[----:B------:R-:W2:Y:S04]  /*10a0*/  LDG.E R18, desc[UR10][R4.64+0x8] ;  /* 0x0000080a04127981 */ /* 0x000ea8000c1e1900 */
[----:B------:R-:W3:Y:S01]  /*10b0*/  LDG.E R22, desc[UR10][R4.64+0xc] ;  /* 0x00000c0a04167981 */ /* 0x000ee2000c1e1900 */
[----:B----4-:R-:W-:-:S03]  /*10c0*/  IMAD.IADD R7, R16, 0x1, R7 ;  /* 0x0000000110077824 */ /* 0x010fc600078e0207 */
[----:B------:R-:W5:Y:S04]  /*10d0*/  LDG.E R16, desc[UR10][R4.64+0x4] ;  /* 0x0000040a04107981 */ /* 0x000f68000c1e1900 */
[----:B------:R4:W-:Y:S01]  /*10e0*/  STL [R6], R7 ;  /* 0x0000000706007387 */ /* 0x0009e20000100800 */
[----:B------:R-:W-:Y:S02]  /*10f0*/  VIADD R15, R15, 0x4 ;  /* 0x000000040f0f7836 */ /* 0x000fe40000000000 */
[----:B--2---:R-:W-:Y:S02]  /*1100*/  IMAD.IADD R19, R18, 0x1, R19 ;  /* 0x0000000112137824 */ /* 0x004fe400078e0213 */
[----:B---3--:R-:W-:-:S03]  /*1110*/  IMAD.IADD R21, R22, 0x1, R21 ;  /* 0x0000000116157824 */ /* 0x008fc600078e0215 */
[----:B------:R4:W-:Y:S04]  /*1120*/  STL [R6+0x8], R19 ;  /* 0x0000081306007387 */ /* 0x0009e80000100800 */
[----:B------:R4:W-:Y:S01]  /*1130*/  STL [R6+0xc], R21 ;  /* 0x00000c1506007387 */ /* 0x0009e20000100800 */
[----:B-----5:R-:W-:-:S05]  /*1140*/  IMAD.IADD R17, R16, 0x1, R17 ;  /* 0x0000000110117824 */ /* 0x020fca00078e0211 */
[----:B------:R4:W-:Y:S02]  /*1150*/  STL [R6+0x4], R17 ;  /* 0x0000041106007387 */ /* 0x0009e40000100800 */
.L_x_14:
[----:B------:R-:W-:Y:S05]  /*1160*/  @!P2 BRA `(.L_x_12) ;  /* 0x0000000800dca947 */ /* 0x000fea0003800000 */
[----:B01----:R-:W0:Y:S01]  /*1170*/  LDC.64 R4, c[0x0][0x380] ;  /* 0x0000e000ff047b82 */ /* 0x003e220000000a00 */
[----:B--2-4-:R-:W-:Y:S01]  /*1180*/  IMAD.IADD R7, R14, 0x1, R15 ;  /* 0x000000010e077824 */ /* 0x014fe200078e020f */
[----:B------:R-:W-:-:S03]  /*1190*/  LEA R6, R15, UR17, 0x2 ;  /* 0x000000110f067c11 */ /* 0x000fc6000f8e10ff */
[----:B0-----:R-:W-:Y:S02]  /*11a0*/  IMAD.WIDE.U32 R4, R7, 0x4, R4 ;  /* 0x0000000407047825 */ /* 0x001fe400078e0004 */
[----:B------:R-:W2:Y:S04]  /*11b0*/  LDL R7, [R6] ;  /* 0x0000000006077983 */ /* 0x000ea80000100800 */
[----:B------:R-:W2:Y:S01]  /*11c0*/  LDG.E R4, desc[UR10][R4.64] ;  /* 0x0000000a04047981 */ /* 0x000ea2000c1e1900 */
[----:B------:R-:W-:Y:S01]  /*11d0*/  ISETP.NE.AND P0, PT, R8, 0x1, PT ;  /* 0x000000010800780c */ /* 0x000fe20003f05270 */
[----:B--2---:R-:W-:-:S05]  /*11e0*/  IMAD.IADD R7, R4, 0x1, R7 ;  /* 0x0000000104077824 */ /* 0x004fca00078e0207 */
[----:B------:R3:W-:Y:S07]  /*11f0*/  STL [R6], R7 ;  /* 0x0000000706007387 */ /* 0x0007ee0000100800 */
[----:B------:R-:W-:Y:S05]  /*1200*/  @!P0 BRA `(.L_x_12) ;  /* 0x0000000800b48947 */ /* 0x000fea0003800000 */
[----:B------:R-:W0:Y:S01]  /*1210*/  LDC.64 R4, c[0x0][0x380] ;  /* 0x0000e000ff047b82 */ /* 0x000e220000000a00 */
[----:B------:R-:W-:-:S05]  /*1220*/  IADD3 R14, P0, PT, R14, R15, RZ ;  /* 0x0000000f0e0e7210 */ /* 0x000fca0007f1e0ff */
[----:B---3--:R-:W-:Y:S01]  /*1230*/  IMAD.X R7, RZ, RZ, RZ, P0 ;  /* 0x000000ffff077224 */ /* 0x008fe200000e06ff */
[----:B0-----:R-:W-:-:S04]  /*1240*/  LEA R4, P0, R14, R4, 0x2 ;  /* 0x000000040e047211 */ /* 0x001fc800078010ff */
[----:B------:R-:W-:Y:S02]  /*1250*/  LEA.HI.X R5, R14, R5, R7, 0x2, P0 ;  /* 0x000000050e057211 */ /* 0x000fe400000f1407 */
[----:B------:R-:W2:Y:S04]  /*1260*/  LDL R14, [R6+0x4] ;  /* 0x00000400060e7983 */ /* 0x000ea80000100800 */
[----:B------:R-:W2:Y:S01]  /*1270*/  LDG.E R7, desc[UR10][R4.64+0x4] ;  /* 0x0000040a04077981 */ /* 0x000ea2000c1e1900 */
[----:B------:R-:W-:Y:S01]  /*1280*/  ISETP.NE.AND P0, PT, R8, 0x2, PT ;  /* 0x000000020800780c */ /* 0x000fe20003f05270 */
[----:B--2---:R-:W-:-:S05]  /*1290*/  IMAD.IADD R7, R7, 0x1, R14 ;  /* 0x0000000107077824 */ /* 0x004fca00078e020e */
[----:B------:R0:W-:Y:S07]  /*12a0*/  STL [R6+0x4], R7 ;  /* 0x0000040706007387 */ /* 0x0001ee0000100800 */
[----:B------:R-:W-:Y:S05]  /*12b0*/  @!P0 BRA `(.L_x_12) ;  /* 0x0000000800888947 */ /* 0x000fea0003800000 */
[----:B------:R-:W2:Y:S04]  /*12c0*/  LDG.E R4, desc[UR10][R4.64+0x8] ;  /* 0x0000080a04047981 */ /* 0x000ea8000c1e1900 */
[----:B0-----:R-:W2:Y:S02]  /*12d0*/  LDL R7, [R6+0x8] ;  /* 0x0000080006077983 */ /* 0x001ea40000100800 */
[----:B--2---:R-:W-:-:S05]  /*12e0*/  IMAD.IADD R7, R4, 0x1, R7 ;  /* 0x0000000104077824 */ /* 0x004fca00078e0207 */
[----:B------:R0:W-:Y:S01]  /*12f0*/  STL [R6+0x8], R7 ;  /* 0x0000080706007387 */ /* 0x0001e20000100800 */
[----:B------:R-:W-:Y:S05]  /*1300*/  BRA `(.L_x_12) ;  /* 0x0000000800747947 */ /* 0x000fea0003800000 */
.L_x_9:
[----:B------:R-:W1:Y:S01]  /*1310*/  LDCU UR4, c[0x0][0x3a8] ;  /* 0x00007500ff0477ac */ /* 0x000e620008000800 */
[----:B------:R-:W-:Y:S01]  /*1320*/  ISETP.GE.U32.AND P0, PT, R3, 0xf, PT ;  /* 0x0000000f0300780c */ /* 0x000fe20003f06070 */
[----:B------:R-:W-:Y:S02]  /*1330*/  IMAD.MOV.U32 R15, RZ, RZ, RZ ;  /* 0x000000ffff0f7224 */ /* 0x000fe400078e00ff */
[----:B-1----:R-:W-:-:S04]  /*1340*/  IMAD.U32 R25, RZ, RZ, UR4 ;  /* 0x00000004ff197e24 */ /* 0x002fc8000f8e00ff */
[----:B------:R-:W-:-:S06]  /*1350*/  IMAD R14, R25, UR6, RZ ;  /* 0x00000006190e7c24 */ /* 0x000fcc000f8e02ff */
[----:B------:R-:W-:Y:S05]  /*1360*/  @!P0 BRA `(.L_x_15) ;  /* 0x0000000000c48947 */ /* 0x000fea0003800000 */
[----:B------:R-:W-:-:S05]  /*1370*/  UMOV UR4, URZ ;  /* 0x000000ff00047c82 */ /* 0x000fca0008000000 */
.L_x_16:
        /* <DEDUP_REMOVED lines=9> */
[----:B--2---:R-:W-:-:S03]  /*1410*/  IMAD.IADD R4, R4, 0x1, -R15 ;  /* 0x0000000104047824 */ /* 0x004fc600078e0a0f */
[----:B------:R-:W2:Y:S01]  /*1420*/  LDG.E R15, desc[UR10][R16.64+0x10] ;  /* 0x0000100a100f7981 */ /* 0x000ea2000c1e1900 */
[----:B---3--:R-:W-:-:S03]  /*1430*/  IMAD.IADD R5, R5, 0x1, -R22 ;  /* 0x0000000105057824 */ /* 0x008fc600078e0a16 */
[----:B------:R-:W3:Y:S01]  /*1440*/  LDG.E R22, desc[UR10][R16.64+0x14] ;  /* 0x0000140a10167981 */ /* 0x000ee2000c1e1900 */
[----:B----4-:R-:W-:-:S03]  /*1450*/  IMAD.IADD R6, R6, 0x1, -R19 ;  /* 0x0000000106067824 */ /* 0x010fc600078e0a13 */
[----:B------:R-:W4:Y:S01]  /*1460*/  LDG.E R19, desc[UR10][R16.64+0x18] ;  /* 0x0000180a10137981 */ /* 0x000f22000c1e1900 */
[----:B-----5:R-:W-:-:S03]  /*1470*/  IMAD.IADD R7, R7, 0x1, -R18 ;  /* 0x0000000107077824 */ /* 0x020fc600078e0a12 */
[----:B------:R-:W5:Y:S04]  /*1480*/  LDG.E R18, desc[UR10][R16.64+0x1c] ;  /* 0x00001c0a10127981 */ /* 0x000f68000c1e1900 */
[----:B------:R0:W-:Y:S04]  /*1490*/  STL.128 [UR7], R4 ;  /* 0x00000004ff007987 */ /* 0x0001e80008100c07 */
[----:B0-----:R-:W2:Y:S02]  /*14a0*/  LDL.128 R4, [UR7+0x10] ;  /* 0x00001007ff047983 */ /* 0x001ea40008100c00 */
[----:B--2---:R-:W-:-:S02]  /*14b0*/  IMAD.IADD R4, R4, 0x1, -R15 ;  /* 0x0000000104047824 */ /* 0x004fc400078e0a0f */
[----:B---3--:R-:W-:Y:S01]  /*14c0*/  IMAD.IADD R5, R5, 0x1, -R22 ;  /* 0x0000000105057824 */ /* 0x008fe200078e0a16 */
[----:B------:R-:W2:Y:S01]  /*14d0*/  LDG.E R15, desc[UR10][R16.64+0x20] ;  /* 0x0000200a100f7981 */ /* 0x000ea2000c1e1900 */
[----:B----4-:R-:W-:Y:S02]  /*14e0*/  IMAD.IADD R6, R6, 0x1, -R19 ;  /* 0x0000000106067824 */ /* 0x010fe400078e0a13 */
[----:B-----5:R-:W-:Y:S01]  /*14f0*/  IMAD.IADD R7, R7, 0x1, -R18 ;  /* 0x0000000107077824 */ /* 0x020fe200078e0a12 */
[----:B------:R-:W3:Y:S04]  /*1500*/  LDG.E R22, desc[UR10][R16.64+0x24] ;  /* 0x0000240a10167981 */ /* 0x000ee8000c1e1900 */
[----:B------:R0:W-:Y:S04]  /*1510*/  STL.128 [UR7+0x10], R4 ;  /* 0x00001004ff007987 */ /* 0x0001e80008100c07 */
[----:B------:R-:W4:Y:S04]  /*1520*/  LDG.E R19, desc[UR10][R16.64+0x28] ;  /* 0x0000280a10137981 */ /* 0x000f28000c1e1900 */
[----:B------:R-:W5:Y:S04]  /*1530*/  LDG.E R18, desc[UR10][R16.64+0x2c] ;  /* 0x00002c0a10127981 */ /* 0x000f68000c1e1900 */
[----:B0-----:R-:W2:Y:S01]  /*1540*/  LDL.128 R4, [UR7+0x20] ;  /* 0x00002007ff047983 */ /* 0x001ea20008100c00 */
[----:B------:R-:W-:Y:S01]  /*1550*/  UIADD3 UR4, UPT, UPT, UR4, 0x10, URZ ;  /* 0x0000001004047890 */ /* 0x000fe2000fffe0ff */
        /* <DEDUP_REMOVED lines=10> */
[----:B------:R-:W-:Y:S01]  /*1600*/  ISETP.NE.AND P0, PT, R9, UR4, PT ;  /* 0x0000000409007c0c */ /* 0x000fe2000bf05270 */
[----:B--2---:R-:W-:-:S02]  /*1610*/  IMAD.IADD R4, R4, 0x1, -R15 ;  /* 0x0000000104047824 */ /* 0x004fc400078e0a0f */
[----:B----4-:R-:W-:Y:S02]  /*1620*/  IMAD.IADD R5, R5, 0x1, -R18 ;  /* 0x0000000105057824 */ /* 0x010fe400078e0a12 */
[----:B---3--:R-:W-:Y:S02]  /*1630*/  IMAD.IADD R6, R6, 0x1, -R19 ;  /* 0x0000000106067824 */ /* 0x008fe400078e0a13 */
[----:B-----5:R-:W-:-:S05]  /*1640*/  IMAD.IADD R7, R7, 0x1, -R22 ;  /* 0x0000000107077824 */ /* 0x020fca00078e0a16 */
[----:B------:R1:W-:Y:S01]  /*1650*/  STL.128 [UR7+0x30], R4 ;  /* 0x00003004ff007987 */ /* 0x0003e20008100c07 */
[----:B------:R-:W-:Y:S05]  /*1660*/  @P0 BRA `(.L_x_16) ;  /* 0xfffffffc00440947 */ /* 0x000fea000383ffff */
[----:B------:R-:W-:-:S07]  /*1670*/  IMAD.MOV.U32 R15, RZ, RZ, R9 ;  /* 0x000000ffff0f7224 */ /* 0x000fce00078e0009 */
.L_x_15:
        /* <DEDUP_REMOVED lines=21> */
[----:B--2---:R-:W-:-:S03]  /*17d0*/  IMAD.IADD R21, R21, 0x1, -R18 ;  /* 0x0000000115157824 */ /* 0x004fc600078e0a12 */
[----:B------:R-:W2:Y:S01]  /*17e0*/  LDL R18, [R16+0x10] ;  /* 0x0000100010127983 */ /* 0x000ea20000100800 */
[----:B----4-:R-:W-:-:S03]  /*17f0*/  IMAD.IADD R17, R17, 0x1, -R6 ;  /* 0x0000000111117824 */ /* 0x010fc600078e0a06 */
[----:B------:R-:W5:Y:S01]  /*1800*/  LDG.E R6, desc[UR10][R4.64+0xc] ;  /* 0x00000c0a04067981 */ /* 0x000f62000c1e1900 */
[----:B---3--:R-:W-:-:S03]  /*1810*/  IMAD.IADD R27, R22, 0x1, -R19 ;  /* 0x00000001161b7824 */ /* 0x008fc600078e0a13 */
        /* <DEDUP_REMOVED lines=8> */
[----:B-----5:R-:W-:-:S03]  /*18a0*/  IMAD.IADD R7, R7, 0x1, -R6 ;  /* 0x0000000107077824 */ /* 0x020fc600078e0a06 */
[----:B------:R-:W5:Y:S01]  /*18b0*/  LDG.E R6, desc[UR10][R4.64+0x18] ;  /* 0x0000180a04067981 */ /* 0x000f62000c1e1900 */
[----:B--2---:R-:W-:-:S03]  /*18c0*/  IMAD.IADD R19, R18, 0x1, -R19 ;  /* 0x0000000112137824 */ /* 0x004fc600078e0a13 */
[----:B------:R-:W3:Y:S04]  /*18d0*/  LDG.E R18, desc[UR10][R4.64+0x1c] ;  /* 0x00001c0a04127981 */ /* 0x000ee8000c1e1900 */
[----:B------:R2:W-:Y:S04]  /*18e0*/  STL [R16+0xc], R7 ;  /* 0x00000c0710007387 */ /* 0x0005e80000100800 */
[----:B------:R2:W-:Y:S01]  /*18f0*/  STL [R16+0x10], R19 ;  /* 0x0000101310007387 */ /* 0x0005e20000100800 */
[----:B----4-:R-:W-:-:S05]  /*1900*/  IMAD.IADD R17, R17, 0x1, -R22 ;  /* 0x0000000111117824 */ /* 0x010fca00078e0a16 */
[----:B------:R2:W-:Y:S01]  /*1910*/  STL [R16+0x14], R17 ;  /* 0x0000141110007387 */ /* 0x0005e20000100800 */
[----:B------:R-:W-:Y:S02]  /*1920*/  VIADD R15, R15, 0x8 ;  /* 0x000000080f0f7836 */ /* 0x000fe40000000000 */
[----:B-----5:R-:W-:Y:S02]  /*1930*/  IMAD.IADD R21, R21, 0x1, -R6 ;  /* 0x0000000115157824 */ /* 0x020fe400078e0a06 */
[----:B---3--:R-:W-:-:S03]  /*1940*/  IMAD.IADD R27, R27, 0x1, -R18 ;  /* 0x000000011b1b7824 */ /* 0x008fc600078e0a12 */
[----:B------:R2:W-:Y:S04]  /*1950*/  STL [R16+0x18], R21 ;  /* 0x0000181510007387 */ /* 0x0005e80000100800 */
[----:B------:R2:W-:Y:S02]  /*1960*/  STL [R16+0x1c], R27 ;  /* 0x00001c1b10007387 */ /* 0x0005e40000100800 */
.L_x_17:
        /* <DEDUP_REMOVED lines=20> */
[----:B----4-:R-:W-:-:S03]  /*1ab0*/  IMAD.IADD R7, R7, 0x1, -R16 ;  /* 0x0000000107077824 */ /* 0x010fc600078e0a10 */
[----:B------:R-:W5:Y:S04]  /*1ac0*/  LDG.E R16, desc[UR10][R4.64+0x4] ;  /* 0x0000040a04107981 */ /* 0x000f68000c1e1900 */
[----:B------:R4:W-:Y:S01]  /*1ad0*/  STL [R6], R7 ;  /* 0x0000000706007387 */ /* 0x0009e20000100800 */
[----:B------:R-:W-:Y:S02]  /*1ae0*/  VIADD R15, R15, 0x4 ;  /* 0x000000040f0f7836 */ /* 0x000fe40000000000 */
[----:B--2---:R-:W-:Y:S02]  /*1af0*/  IMAD.IADD R19, R19, 0x1, -R18 ;  /* 0x0000000113137824 */ /* 0x004fe400078e0a12 */
[----:B---3--:R-:W-:-:S03]  /*1b00*/  IMAD.IADD R21, R21, 0x1, -R22 ;  /* 0x0000000115157824 */ /* 0x008fc600078e0a16 */
[----:B------:R4:W-:Y:S04]  /*1b10*/  STL [R6+0x8], R19 ;  /* 0x0000081306007387 */ /* 0x0009e80000100800 */
[----:B------:R4:W-:Y:S01]  /*1b20*/  STL [R6+0xc], R21 ;  /* 0x00000c1506007387 */ /* 0x0009e20000100800 */
[----:B-----5:R-:W-:-:S05]  /*1b30*/  IMAD.IADD R17, R17, 0x1, -R16 ;  /* 0x0000000111117824 */ /* 0x020fca00078e0a10 */
[----:B------:R4:W-:Y:S02]  /*1b40*/  STL [R6+0x4], R17 ;  /* 0x0000041106007387 */ /* 0x0009e40000100800 */
.L_x_18:
        /* <DEDUP_REMOVED lines=8> */
[----:B--2---:R-:W-:-:S05]  /*1bd0*/  IMAD.IADD R7, R7, 0x1, -R4 ;  /* 0x0000000107077824 */ /* 0x004fca00078e0a04 */
[----:B------:R0:W-:Y:S07]  /*1be0*/  STL [R6], R7 ;  /* 0x0000000706007387 */ /* 0x0001ee0000100800 */
[----:B------:R-:W-:Y:S05]  /*1bf0*/  @!P0 BRA `(.L_x_12) ;  /* 0x0000000000388947 */ /* 0x000fea0003800000 */
[----:B------:R-:W1:Y:S01]  /*1c00*/  LDC.64 R4, c[0x0][0x380] ;  /* 0x0000e000ff047b82 */ /* 0x000e620000000a00 */
[----:B------:R-:W-:Y:S01]  /*1c10*/  IADD3 R14, P0, PT, R14, R15, RZ ;  /* 0x0000000f0e0e7210 */ /* 0x000fe20007f1e0ff */
[----:B------:R-:W2:Y:S01]  /*1c20*/  LDL R16, [R6+0x4] ;  /* 0x0000040006107983 */ /* 0x000ea20000100800 */
[----:B------:R-:W-:-:S03]  /*1c30*/  ISETP.NE.AND P1, PT, R8, 0x2, PT ;  /* 0x000000020800780c */ /* 0x000fc60003f25270 */
[----:B0-----:R-:W-:-:S10]  /*1c40*/  IMAD.X R7, RZ, RZ, RZ, P0 ;  /* 0x000000ffff077224 */ /* 0x001fd400000e06ff */
[----:B------:R-:W3:Y:S01]  /*1c50*/  @P1 LDL R15, [R6+0x8] ;  /* 0x00000800060f1983 */ /* 0x000ee20000100800 */
[----:B-1----:R-:W-:-:S04]  /*1c60*/  LEA R4, P0, R14, R4, 0x2 ;  /* 0x000000040e047211 */ /* 0x002fc800078010ff */
[----:B------:R-:W-:-:S05]  /*1c70*/  LEA.HI.X R5, R14, R5, R7, 0x2, P0 ;  /* 0x000000050e057211 */ /* 0x000fca00000f1407 */
[----:B------:R-:W2:Y:S04]  /*1c80*/  LDG.E R7, desc[UR10][R4.64+0x4] ;  /* 0x0000040a04077981 */ /* 0x000ea8000c1e1900 */
[----:B------:R-:W3:Y:S01]  /*1c90*/  @P1 LDG.E R14, desc[UR10][R4.64+0x8] ;  /* 0x0000080a040e1981 */ /* 0x000ee2000c1e1900 */
[----:B--2---:R-:W-:Y:S02]  /*1ca0*/  IMAD.IADD R7, R16, 0x1, -R7 ;  /* 0x0000000110077824 */ /* 0x004fe400078e0a07 */
[----:B---3--:R-:W-:-:S03]  /*1cb0*/  @P1 IMAD.IADD R15, R15, 0x1, -R14 ;  /* 0x000000010f0f1824 */ /* 0x008fc600078e0a0e */
[----:B------:R0:W-:Y:S04]  /*1cc0*/  STL [R6+0x4], R7 ;  /* 0x0000040706007387 */ /* 0x0001e80000100800 */
[----:B------:R0:W-:Y:S02]  /*1cd0*/  @P1 STL [R6+0x8], R15 ;  /* 0x0000080f06001387 */ /* 0x0001e40000100800 */
.L_x_12:
[----:B------:R-:W-:Y:S05]  /*1ce0*/  BSYNC.RECONVERGENT B0 ;  /* 0x0000000000007941 */ /* 0x000fea0003800200 */
.L_x_8:
[----:B------:R-:W5:Y:S01]  /*1cf0*/  LDCU UR18, c[0x0][0x3ac] ;  /* 0x00007580ff1277ac */ /* 0x000f620008000800 */
[----:B------:R-:W-:-:S04]  /*1d00*/  UIADD3 UR6, UPT, UPT, UR6, 0x1, URZ ;  /* 0x0000000106067890 */ /* 0x000fc8000fffe0ff */
[----:B-----5:R-:W-:-:S09]  /*1d10*/  UISETP.NE.AND UP0, UPT, UR6, UR18, UPT ;  /* 0x000000120600728c */ /* 0x020fd2000bf05270 */
[----:B------:R-:W-:Y:S05]  /*1d20*/  BRA.U !UP0, `(.L_x_6) ;  /* 0x0000000508a87547 */ /* 0x000fea000b800000 */
[----:B------:R-:W-:Y:S05]  /*1d30*/  BRA `(.L_x_19) ;  /* 0xffffffe800bc7947 */ /* 0x000fea000383ffff */
.L_x_7:
[----:B------:R-:W-:Y:S02]  /*1d40*/  UIADD3 UR6, UPT, UPT, UR18, -0x2, URZ ;  /* 0xfffffffe12067890 */ /* 0x000fe4000fffe0ff */
[----:B------:R-:W-:Y:S02]  /*1d50*/  UIADD3 UR4, UPT, UPT, UR18, -0x1, URZ ;  /* 0xffffffff12047890 */ /* 0x000fe4000fffe0ff */
[----:B------:R-:W-:Y:S02]  /*1d60*/  UISETP.GE.U32.AND UP0, UPT, UR6, 0x3, UPT ;  /* 0x000000030600788c */ /* 0x000fe4000bf06070 */
[----:B------:R-:W-:Y:S01]  /*1d70*/  ULOP3.LUT UR19, UR4, 0x3, URZ, 0xc0, !UPT ;  /* 0x0000000304137892 */ /* 0x000fe2000f8ec0ff */
[----:B------:R-:W-:-:S03]  /*1d80*/  UMOV UR6, 0x1 ;  /* 0x0000000100067882 */ /* 0x000fc60000000000 */
[----:B------:R-:W-:-:S03]  /*1d90*/  UISETP.NE.AND UP1, UPT, UR19, URZ, UPT ;  /* 0x000000ff1300728c */ /* 0x000fc6000bf25270 */
[----:B------:R-:W-:Y:S08]  /*1da0*/  BRA.U !UP0, `(.L_x_20) ;  /* 0x0000000108d47547 */ /* 0x000ff0000b800000 */
[----:B------:R-:W-:Y:S01]  /*1db0*/  ULOP3.LUT UR20, UR4, 0xfffffffc, URZ, 0xc0, !UPT ;  /* 0xfffffffc04147892 */ /* 0x000fe2000f8ec0ff */
[----:B------:R-:W-:-:S11]  /*1dc0*/  UMOV UR6, 0x1 ;  /* 0x0000000100067882 */ /* 0x000fd60000000000 */
.L_x_21:
[----:B------:R-:W-:Y:S02]  /*1dd0*/  UIADD3 UR21, UPT, UPT, UR6, 0x1, URZ ;  /* 0x0000000106157890 */ /* 0x000fe4000fffe0ff */
[----:B------:R-:W-:Y:S02]  /*1de0*/  UIADD3 UR22, UPT, UPT, UR6, 0x2, URZ ;  /* 0x0000000206167890 */ /* 0x000fe4000fffe0ff */
[----:B------:R-:W-:Y:S01]  /*1df0*/  UIADD3 UR23, UPT, UPT, UR6, 0x3, URZ ;  /* 0x0000000306177890 */ /* 0x000fe2000fffe0ff */
[----:B------:R-:W-:Y:S02]  /*1e00*/  UMOV UR7, 0x1 ;  /* 0x0000000100077882 */ /* 0x000fe40000000000 */
[----:B------:R-:W-:Y:S02]  /*1e10*/  USHF.L.U64.HI UR16, UR7, UR6, URZ ;  /* 0x0000000607107299 */ /* 0x000fe400080102ff */
[----:B------:R-:W-:Y:S02]  /*1e20*/  USHF.L.U32 UR15, UR7, UR6, URZ ;  /* 0x00000006070f7299 */ /* 0x000fe400080006ff */
[----:B------:R-:W-:-:S02]  /*1e30*/  USHF.L.U64.HI UR14, UR7, UR21, URZ ;  /* 0x00000015070e7299 */ /* 0x000fc400080102ff */
[----:B------:R-:W-:Y:S02]  /*1e40*/  USHF.L.U32 UR13, UR7, UR21, URZ ;  /* 0x00000015070d7299 */ /* 0x000fe400080006ff */
[----:B------:R-:W-:Y:S02]  /*1e50*/  USHF.L.U64.HI UR12, UR7, UR22, URZ ;  /* 0x00000016070c7299 */ /* 0x000fe400080102ff */
[----:B------:R-:W-:Y:S02]  /*1e60*/  USHF.L.U32 UR9, UR7, UR22, URZ ;  /* 0x0000001607097299 */ /* 0x000fe400080006ff */
[----:B------:R-:W-:Y:S02]  /*1e70*/  USHF.L.U64.HI UR8, UR7, UR23, URZ ;  /* 0x0000001707087299 */ /* 0x000fe400080102ff */
[----:B------:R-:W-:Y:S02]  /*1e80*/  USHF.L.U32 UR7, UR7, UR23, URZ ;  /* 0x0000001707077299 */ /* 0x000fe400080006ff */
[----:B------:R-:W-:-:S02]  /*1e90*/  USHF.R.U64 UR13, UR13, 0x1, UR14 ;  /* 0x000000010d0d7899 */ /* 0x000fc4000800120e */
[----:B------:R-:W-:Y:S02]  /*1ea0*/  USHF.R.U64 UR15, UR15, 0x1, UR16 ;  /* 0x000000010f0f7899 */ /* 0x000fe40008001210 */
[----:B------:R-:W-:Y:S02]  /*1eb0*/  USHF.R.U64 UR9, UR9, 0x1, UR12 ;  /* 0x0000000109097899 */ /* 0x000fe4000800120c */
[----:B------:R-:W-:Y:S01]  /*1ec0*/  USHF.R.U64 UR7, UR7, 0x1, UR8 ;  /* 0x0000000107077899 */ /* 0x000fe20008001208 */
[C---:B01----:R-:W-:Y:S01]  /*1ed0*/  IADD3 R7, P1, PT, R26.reuse, UR13, RZ ;  /* 0x0000000d1a077c10 */ /* 0x043fe2000ff3e0ff */
[----:B------:R-:W-:Y:S01]  /*1ee0*/  USHF.R.U32.HI UR14, URZ, 0x1, UR14 ;  /* 0x00000001ff0e7899 */ /* 0x000fe2000801160e */
[C---:B---3--:R-:W-:Y:S01]  /*1ef0*/  IADD3 R9, P0, PT, R26.reuse, UR15, RZ ;  /* 0x0000000f1a097c10 */ /* 0x048fe2000ff1e0ff */
[----:B------:R-:W-:Y:S01]  /*1f00*/  USHF.R.U32.HI UR16, URZ, 0x1, UR16 ;  /* 0x00000001ff107899 */ /* 0x000fe20008011610 */
[C---:B--2---:R-:W-:Y:S01]  /*1f10*/  IADD3 R5, P2, PT, R26.reuse, UR9, RZ ;  /* 0x000000091a057c10 */ /* 0x044fe2000ff5e0ff */
[----:B------:R-:W-:Y:S01]  /*1f20*/  USHF.R.U32.HI UR12, URZ, 0x1, UR12 ;  /* 0x00000001ff0c7899 */ /* 0x000fe2000801160c */
[----:B------:R-:W-:Y:S01]  /*1f30*/  IADD3 R6, P3, PT, R26, UR7, RZ ;  /* 0x000000071a067c10 */ /* 0x000fe2000ff7e0ff */
[----:B------:R-:W-:Y:S01]  /*1f40*/  USHF.R.U32.HI UR8, URZ, 0x1, UR8 ;  /* 0x00000001ff087899 */ /* 0x000fe20008011608 */
[C---:B------:R-:W-:Y:S01]  /*1f50*/  IADD3.X R8, PT, PT, R24.reuse, UR14, RZ, P1, !PT ;  /* 0x0000000e18087c10 */ /* 0x040fe20008ffe4ff */
[----:B------:R-:W-:Y:S01]  /*1f60*/  ULEA UR7, UR6, UR5, 0x2 ;  /* 0x0000000506077291 */ /* 0x000fe2000f8e10ff */
[C---:B------:R-:W-:Y:S01]  /*1f70*/  IADD3.X R10, PT, PT, R24.reuse, UR16, RZ, P0, !PT ;  /* 0x00000010180a7c10 */ /* 0x040fe200087fe4ff */
[----:B------:R-:W-:Y:S01]  /*1f80*/  UISETP.NE.AND UP0, UPT, UR23, UR20, UPT ;  /* 0x000000141700728c */ /* 0x000fe2000bf05270 */
[----:B------:R-:W-:-:S02]  /*1f90*/  IADD3.X R4, PT, PT, R24, UR12, RZ, P2, !PT ;  /* 0x0000000c18047c10 */ /* 0x000fc400097fe4ff */
[----:B------:R-:W-:Y:S02]  /*1fa0*/  IADD3.X R3, PT, PT, R24, UR8, RZ, P3, !PT ;  /* 0x0000000818037c10 */ /* 0x000fe40009ffe4ff */
[----:B------:R-:W-:Y:S02]  /*1fb0*/  SHF.R.U64 R7, R7, UR21, R8 ;  /* 0x0000001507077c19 */ /* 0x000fe40008001208 */
[----:B------:R-:W-:Y:S02]  /*1fc0*/  SHF.R.U64 R5, R5, UR22, R4 ;  /* 0x0000001605057c19 */ /* 0x000fe40008001204 */
[----:B------:R-:W-:Y:S01]  /*1fd0*/  SHF.R.U64 R8, R9, UR6, R10 ;  /* 0x0000000609087c19 */ /* 0x000fe2000800120a */
[----:B------:R-:W-:Y:S01]  /*1fe0*/  IMAD.SHL.U32 R4, R7, 0x2, RZ ;  /* 0x0000000207047824 */ /* 0x000fe200078e00ff */
[----:B------:R-:W-:Y:S01]  /*1ff0*/  SHF.R.U64 R6, R6, UR23, R3 ;  /* 0x0000001706067c19 */ /* 0x000fe20008001203 */
[----:B------:R-:W-:Y:S01]  /*2000*/  IMAD.SHL.U32 R5, R5, 0x2, RZ ;  /* 0x0000000205057824 */ /* 0x000fe200078e00ff */
[----:B------:R-:W-:Y:S01]  /*2010*/  UIADD3 UR6, UPT, UPT, UR6, 0x4, URZ ;  /* 0x0000000406067890 */ /* 0x000fe2000fffe0ff */
[----:B------:R-:W-:Y:S01]  /*2020*/  IMAD.SHL.U32 R3, R8, 0x2, RZ ;  /* 0x0000000208037824 */ /* 0x000fe200078e00ff */
[----:B------:R-:W-:Y:S01]  /*2030*/  LOP3.LUT R4, R4, 0x2, RZ, 0xc0, !PT ;  /* 0x0000000204047812 */ /* 0x000fe200078ec0ff */
[----:B------:R-:W-:Y:S01]  /*2040*/  IMAD.SHL.U32 R6, R6, 0x2, RZ ;  /* 0x0000000206067824 */ /* 0x000fe200078e00ff */
[----:B------:R-:W-:-:S02]  /*2050*/  LOP3.LUT R5, R5, 0x2, RZ, 0xc0, !PT ;  /* 0x0000000205057812 */ /* 0x000fc400078ec0ff */
[----:B------:R-:W-:Y:S01]  /*2060*/  LOP3.LUT R3, R3, 0x2, RZ, 0xc0, !PT ;  /* 0x0000000203037812 */ /* 0x000fe200078ec0ff */
[----:B------:R-:W-:Y:S01]  /*2070*/  VIADD R4, R4, 0xffffffff ;  /* 0xffffffff04047836 */ /* 0x000fe20000000000 */
[----:B------:R-:W-:Y:S01]  /*2080*/  LOP3.LUT R6, R6, 0x2, RZ, 0xc0, !PT ;  /* 0x0000000206067812 */ /* 0x000fe200078ec0ff */
[----:B------:R-:W-:Y:S02]  /*2090*/  VIADD R5, R5, 0xffffffff ;  /* 0xffffffff05057836 */ /* 0x000fe40000000000 */
[----:B------:R-:W-:Y:S02]  /*20a0*/  VIADD R3, R3, 0xffffffff ;  /* 0xffffffff03037836 */ /* 0x000fe40000000000 */
[----:B------:R-:W-:Y:S01]  /*20b0*/  VIADD R6, R6, 0xffffffff ;  /* 0xffffffff06067836 */ /* 0x000fe20000000000 */
[----:B------:R2:W-:Y:S04]  /*20c0*/  STL.64 [UR7+0x4], R4 ;  /* 0x00000404ff007987 */ /* 0x0005e80008100a07 */
[----:B------:R2:W-:Y:S04]  /*20d0*/  STL [UR7], R3 ;  /* 0x00000003ff007987 */ /* 0x0005e80008100807 */
[----:B------:R2:W-:Y:S01]  /*20e0*/  STL [UR7+0xc], R6 ;  /* 0x00000c06ff007987 */ /* 0x0005e20008100807 */
[----:B------:R-:W-:Y:S05]  /*20f0*/  BRA.U UP0, `(.L_x_21) ;  /* 0xfffffffd00347547 */ /* 0x000fea000b83ffff */
.L_x_20:
[----:B------:R-:W-:Y:S05]  /*2100*/  BRA.U !UP1, `(.L_x_6) ;  /* 0x0000000109b07547 */ /* 0x000fea000b800000 */
[----:B------:R-:W-:Y:S02]  /*2110*/  UISETP.NE.AND UP0, UPT, UR19, 0x1, UPT ;  /* 0x000000011300788c */ /* 0x000fe4000bf05270 */
[----:B------:R-:W-:-:S04]  /*2120*/  ULOP3.LUT UR4, UR4, 0x1, URZ, 0xc0, !UPT ;  /* 0x0000000104047892 */ /* 0x000fc8000f8ec0ff */
[----:B------:R-:W-:-:S03]  /*2130*/  UISETP.NE.U32.AND UP1, UPT, UR4, 0x1, UPT ;  /* 0x000000010400788c */ /* 0x000fc6000bf25070 */
[----:B------:R-:W-:Y:S08]  /*2140*/  BRA.U !UP0, `(.L_x_22) ;  /* 0x0000000108687547 */ /* 0x000ff0000b800000 */
[----:B------:R-:W-:Y:S01]  /*2150*/  UIADD3 UR12, UPT, UPT, UR6, 0x1, URZ ;  /* 0x00000001060c7890 */ /* 0x000fe2000fffe0ff */
[----:B------:R-:W-:Y:S02]  /*2160*/  UMOV UR4, 0x1 ;  /* 0x0000000100047882 */ /* 0x000fe40000000000 */
[----:B------:R-:W-:Y:S02]  /*2170*/  USHF.L.U64.HI UR9, UR4, UR6, URZ ;  /* 0x0000000604097299 */ /* 0x000fe400080102ff */
[----:B------:R-:W-:Y:S02]  /*2180*/  USHF.L.U32 UR8, UR4, UR6, URZ ;  /* 0x0000000604087299 */ /* 0x000fe400080006ff */
[----:B------:R-:W-:Y:S02]  /*2190*/  USHF.L.U64.HI UR7, UR4, UR12, URZ ;  /* 0x0000000c04077299 */ /* 0x000fe400080102ff */
[----:B------:R-:W-:Y:S02]  /*21a0*/  USHF.L.U32 UR4, UR4, UR12, URZ ;  /* 0x0000000c04047299 */ /* 0x000fe400080006ff */
[----:B------:R-:W-:-:S02]  /*21b0*/  USHF.R.U64 UR8, UR8, 0x1, UR9 ;  /* 0x0000000108087899 */ /* 0x000fc40008001209 */
[----:B------:R-:W-:Y:S02]  /*21c0*/  USHF.R.U64 UR4, UR4, 0x1, UR7 ;  /* 0x0000000104047899 */ /* 0x000fe40008001207 */
[----:B------:R-:W-:Y:S02]  /*21d0*/  USHF.R.U32.HI UR9, URZ, 0x1, UR9 ;  /* 0x00000001ff097899 */ /* 0x000fe40008011609 */
[----:B------:R-:W-:Y:S01]  /*21e0*/  USHF.R.U32.HI UR7, URZ, 0x1, UR7 ;  /* 0x00000001ff077899 */ /* 0x000fe20008011607 */
[C---:B0-2---:R-:W-:Y:S02]  /*21f0*/  IADD3 R5, P0, PT, R26.reuse, UR8, RZ ;  /* 0x000000081a057c10 */ /* 0x045fe4000ff1e0ff */
[----:B------:R-:W-:Y:S01]  /*2200*/  IADD3 R4, P1, PT, R26, UR4, RZ ;  /* 0x000000041a047c10 */ /* 0x000fe2000ff3e0ff */
[----:B------:R-:W-:Y:S01]  /*2210*/  ULEA UR4, UR6, UR5, 0x2 ;  /* 0x0000000506047291 */ /* 0x000fe2000f8e10ff */
[C---:B-1-3--:R-:W-:Y:S02]  /*2220*/  IADD3.X R6, PT, PT, R24.reuse, UR9, RZ, P0, !PT ;  /* 0x0000000918067c10 */ /* 0x04afe400087fe4ff */
[----:B------:R-:W-:-:S02]  /*2230*/  IADD3.X R3, PT, PT, R24, UR7, RZ, P1, !PT ;  /* 0x0000000718037c10 */ /* 0x000fc40008ffe4ff */
[----:B------:R-:W-:Y:S01]  /*2240*/  SHF.R.U64 R5, R5, UR6, R6 ;  /* 0x0000000605057c19 */ /* 0x000fe20008001206 */
[----:B------:R-:W-:Y:S01]  /*2250*/  UIADD3 UR6, UPT, UPT, UR6, 0x2, URZ ;  /* 0x0000000206067890 */ /* 0x000fe2000fffe0ff */
[----:B------:R-:W-:-:S03]  /*2260*/  SHF.R.U64 R4, R4, UR12, R3 ;  /* 0x0000000c04047c19 */ /* 0x000fc60008001203 */
[----:B------:R-:W-:Y:S02]  /*2270*/  IMAD.SHL.U32 R3, R5, 0x2, RZ ;  /* 0x0000000205037824 */ /* 0x000fe400078e00ff */
[----:B------:R-:W-:-:S03]  /*2280*/  IMAD.SHL.U32 R4, R4, 0x2, RZ ;  /* 0x0000000204047824 */ /* 0x000fc600078e00ff */
[----:B------:R-:W-:Y:S02]  /*2290*/  LOP3.LUT R3, R3, 0x2, RZ, 0xc0, !PT ;  /* 0x0000000203037812 */ /* 0x000fe400078ec0ff */
[----:B------:R-:W-:-:S03]  /*22a0*/  LOP3.LUT R4, R4, 0x2, RZ, 0xc0, !PT ;  /* 0x0000000204047812 */ /* 0x000fc600078ec0ff */
[----:B------:R-:W-:Y:S02]  /*22b0*/  VIADD R3, R3, 0xffffffff ;  /* 0xffffffff03037836 */ /* 0x000fe40000000000 */
[----:B------:R-:W-:-:S03]  /*22c0*/  VIADD R4, R4, 0xffffffff ;  /* 0xffffffff04047836 */ /* 0x000fc60000000000 */
[----:B------:R4:W-:Y:S04]  /*22d0*/  STL [UR4], R3 ;  /* 0x00000003ff007987 */ /* 0x0009e80008100804 */
[----:B------:R4:W-:Y:S02]  /*22e0*/  STL [UR4+0x4], R4 ;  /* 0x00000404ff007987 */ /* 0x0009e40008100804 */
.L_x_22:
[----:B------:R-:W-:Y:S05]  /*22f0*/  BRA.U UP1, `(.L_x_6) ;  /* 0x0000000101347547 */ /* 0x000fea000b800000 */
[----:B------:R-:W-:Y:S02]  /*2300*/  UMOV UR4, 0x1 ;  /* 0x0000000100047882 */ /* 0x000fe40000000000 */
[----:B------:R-:W-:Y:S02]  /*2310*/  USHF.L.U64.HI UR7, UR4, UR6, URZ ;  /* 0x0000000604077299 */ /* 0x000fe400080102ff */
[----:B------:R-:W-:-:S04]  /*2320*/  USHF.L.U32 UR4, UR4, UR6, URZ ;  /* 0x0000000604047299 */ /* 0x000fc800080006ff */
[----:B------:R-:W-:Y:S02]  /*2330*/  USHF.R.U64 UR4, UR4, 0x1, UR7 ;  /* 0x0000000104047899 */ /* 0x000fe40008001207 */
[----:B------:R-:W-:-:S04]  /*2340*/  USHF.R.U32.HI UR7, URZ, 0x1, UR7 ;  /* 0x00000001ff077899 */ /* 0x000fc80008011607 */
[----:B--2-4-:R-:W-:-:S04]  /*2350*/  IADD3 R3, P0, PT, R26, UR4, RZ ;  /* 0x000000041a037c10 */ /* 0x014fc8000ff1e0ff */
[----:B0-----:R-:W-:-:S04]  /*2360*/  IADD3.X R4, PT, PT, R24, UR7, RZ, P0, !PT ;  /* 0x0000000718047c10 */ /* 0x001fc800087fe4ff */
[----:B------:R-:W-:Y:S01]  /*2370*/  SHF.R.U64 R3, R3, UR6, R4 ;  /* 0x0000000603037c19 */ /* 0x000fe20008001204 */
[----:B------:R-:W-:-:S04]  /*2380*/  ULEA UR6, UR6, UR5, 0x2 ;  /* 0x0000000506067291 */ /* 0x000fc8000f8e10ff */
[----:B------:R-:W-:-:S05]  /*2390*/  IMAD.SHL.U32 R3, R3, 0x2, RZ ;  /* 0x0000000203037824 */ /* 0x000fca00078e00ff */
[----:B------:R-:W-:-:S05]  /*23a0*/  LOP3.LUT R3, R3, 0x2, RZ, 0xc0, !PT ;  /* 0x0000000203037812 */ /* 0x000fca00078ec0ff */
[----:B------:R-:W-:-:S05]  /*23b0*/  VIADD R3, R3, 0xffffffff ;  /* 0xffffffff03037836 */ /* 0x000fca0000000000 */
[----:B------:R0:W-:Y:S02]  /*23c0*/  STL [UR6], R3 ;  /* 0x00000003ff007987 */ /* 0x0001e40008100806 */
.L_x_6:
[----:B------:R-:W-:Y:S01]  /*23d0*/  ISETP.GE.AND P1, PT, R25, 0x1, PT ;  /* 0x000000011900780c */ /* 0x000fe20003f26270 */
[----:B------:R-:W-:Y:S01]  /*23e0*/  BSSY.RECONVERGENT B0, `(.L_x_23) ;  /* 0x0000075000007945 */ /* 0x000fe20003800200 */
[----:B0-2-4-:R-:W-:-:S11]  /*23f0*/  IMAD.MOV.U32 R3, RZ, RZ, RZ ;  /* 0x000000ffff037224 */ /* 0x015fd600078e00ff */
[----:B------:R-:W-:Y:S05]  /*2400*/  @!P1 BRA `(.L_x_24) ;  /* 0x0000000400c89947 */ /* 0x000fea0003800000 */
[C---:B------:R-:W-:Y:S01]  /*2410*/  VIADD R3, R25.reuse, 0xffffffff ;  /* 0xffffffff19037836 */ /* 0x040fe20000000000 */
[----:B------:R-:W-:Y:S01]  /*2420*/  LOP3.LUT R27, R25, 0xf, RZ, 0xc0, !PT ;  /* 0x0000000f191b7812 */ /* 0x000fe200078ec0ff */
[----:B------:R-:W-:Y:S01]  /*2430*/  BSSY.RECONVERGENT B1, `(.L_x_25) ;  /* 0x000002f000017945 */ /* 0x000fe20003800200 */
[----:B------:R-:W-:Y:S02]  /*2440*/  IMAD.MOV.U32 R21, RZ, RZ, RZ ;  /* 0x000000ffff157224 */ /* 0x000fe400078e00ff */
[----:B------:R-:W-:Y:S01]  /*2450*/  ISETP.GE.U32.AND P0, PT, R3, 0xf, PT ;  /* 0x0000000f0300780c */ /* 0x000fe20003f06070 */
[----:B------:R-:W-:Y:S01]  /*2460*/  IMAD.MOV.U32 R3, RZ, RZ, RZ ;  /* 0x000000ffff037224 */ /* 0x000fe200078e00ff */
[----:B------:R-:W-:-:S11]  /*2470*/  ISETP.NE.AND P2, PT, R27, RZ, PT ;  /* 0x000000ff1b00720c */ /* 0x000fd60003f45270 */
[----:B------:R-:W-:Y:S05]  /*2480*/  @!P0 BRA `(.L_x_26) ;  /* 0x0000000000a48947 */ /* 0x000fea0003800000 */
[----:B------:R-:W-:Y:S01]  /*2490*/  LOP3.LUT R21, R25, 0x7ffffff0, RZ, 0xc0, !PT ;  /* 0x7ffffff019157812 */ /* 0x000fe200078ec0ff */
[----:B------:R-:W-:Y:S02]  /*24a0*/  IMAD.MOV.U32 R22, RZ, RZ, RZ ;  /* 0x000000ffff167224 */ /* 0x000fe400078e00ff */
[----:B------:R-:W-:-:S07]  /*24b0*/  IMAD.MOV.U32 R3, RZ, RZ, RZ ;  /* 0x000000ffff037224 */ /* 0x000fce00078e00ff */
.L_x_27:
[----:B------:R-:W-:-:S05]  /*24c0*/  LEA R16, R22, UR17, 0x2 ;  /* 0x0000001116107c11 */ /* 0x000fca000f8e10ff */
[----:B-1-3--:R-:W2:Y:S04]  /*24d0*/  LDL.128 R4, [R16] ;  /* 0x0000000010047983 */ /* 0x00aea80000100c00 */
[----:B------:R-:W3:Y:S04]  /*24e0*/  LDL.128 R8, [R16+0x10] ;  /* 0x0000100010087983 */ /* 0x000ee80000100c00 */
[----:B------:R-:W4:Y:S04]  /*24f0*/  LDL.128 R12, [R16+0x20] ;  /* 0x00002000100c7983 */ /* 0x000f280000100c00 */
[----:B------:R-:W5:Y:S01]  /*2500*/  LDL.128 R16, [R16+0x30] ;  /* 0x0000300010107983 */ /* 0x000f620000100c00 */
[----:B------:R-:W-:-:S05]  /*2510*/  VIADD R22, R22, 0x10 ;  /* 0x0000001016167836 */ /* 0x000fca0000000000 */
[----:B------:R-:W-:Y:S02]  /*2520*/  ISETP.NE.AND P0, PT, R22, R21, PT ;  /* 0x000000151600720c */ /* 0x000fe40003f05270 */
[----:B--2---:R-:W-:Y:S02]  /*2530*/  IABS R5, R5 ;  /* 0x0000000500057213 */ /* 0x004fe40000000000 */
[----:B------:R-:W-:Y:S02]  /*2540*/  IABS R4, R4 ;  /* 0x0000000400047213 */ /* 0x000fe40000000000 */
[----:B---3--:R-:W-:Y:S02]  /*2550*/  IABS R11, R11 ;  /* 0x0000000b000b7213 */ /* 0x008fe40000000000 */
[----:B------:R-:W-:Y:S02]  /*2560*/  IADD3 R5, PT, PT, R5, R4, R3 ;  /* 0x0000000405057210 */ /* 0x000fe40007ffe003 */
[----:B------:R-:W-:-:S02]  /*2570*/  IABS R4, R7 ;  /* 0x0000000700047213 */ /* 0x000fc40000000000 */
[----:B------:R-:W-:Y:S02]  /*2580*/  IABS R3, R6 ;  /* 0x0000000600037213 */ /* 0x000fe40000000000 */
[----:B------:R-:W-:Y:S02]  /*2590*/  IABS R10, R10 ;  /* 0x0000000a000a7213 */ /* 0x000fe40000000000 */
[----:B------:R-:W-:Y:S02]  /*25a0*/  IADD3 R5, PT, PT, R4, R3, R5 ;  /* 0x0000000304057210 */ /* 0x000fe40007ffe005 */
[----:B------:R-:W-:Y:S02]  /*25b0*/  IABS R4, R9 ;  /* 0x0000000900047213 */ /* 0x000fe40000000000 */
[----:B------:R-:W-:Y:S02]  /*25c0*/  IABS R3, R8 ;  /* 0x0000000800037213 */ /* 0x000fe40000000000 */
[----:B----4-:R-:W-:-:S02]  /*25d0*/  IABS R13, R13 ;  /* 0x0000000d000d7213 */ /* 0x010fc40000000000 */
[----:B------:R-:W-:Y:S01]  /*25e0*/  IADD3 R5, PT, PT, R4, R3, R5 ;  /* 0x0000000304057210 */ /* 0x000fe20007ffe005 */
[----:B------:R-:W-:Y:S01]  /*25f0*/  IMAD.MOV.U32 R4, RZ, RZ, R11 ;  /* 0x000000ffff047224 */ /* 0x000fe200078e000b */
[----:B------:R-:W-:Y:S01]  /*2600*/  IABS R12, R12 ;  /* 0x0000000c000c7213 */ /* 0x000fe20000000000 */
[----:B------:R-:W-:Y:S01]  /*2610*/  IMAD.MOV.U32 R3, RZ, RZ, R10 ;  /* 0x000000ffff037224 */ /* 0x000fe200078e000a */
[----:B------:R-:W-:Y:S02]  /*2620*/  IABS R15, R15 ;  /* 0x0000000f000f7213 */ /* 0x000fe40000000000 */
[----:B------:R-:W-:Y:S02]  /*2630*/  IABS R14, R14 ;  /* 0x0000000e000e7213 */ /* 0x000fe40000000000 */
[----:B------:R-:W-:Y:S01]  /*2640*/  IADD3 R5, PT, PT, R4, R3, R5 ;  /* 0x0000000304057210 */ /* 0x000fe20007ffe005 */
[----:B------:R-:W-:Y:S01]  /*2650*/  IMAD.MOV.U32 R4, RZ, RZ, R13 ;  /* 0x000000ffff047224 */ /* 0x000fe200078e000d */
[----:B-----5:R-:W-:Y:S01]  /*2660*/  IABS R6, R17 ;  /* 0x0000001100067213 */ /* 0x020fe20000000000 */
[----:B------:R-:W-:Y:S01]  /*2670*/  IMAD.MOV.U32 R3, RZ, RZ, R12 ;  /* 0x000000ffff037224 */ /* 0x000fe200078e000c */
[----:B------:R-:W-:-:S04]  /*2680*/  IABS R7, R16 ;  /* 0x0000001000077213 */ /* 0x000fc80000000000 */
[----:B------:R-:W-:Y:S01]  /*2690*/  IADD3 R5, PT, PT, R4, R3, R5 ;  /* 0x0000000304057210 */ /* 0x000fe20007ffe005 */
[----:B------:R-:W-:Y:S02]  /*26a0*/  IMAD.MOV.U32 R4, RZ, RZ, R15 ;  /* 0x000000ffff047224 */ /* 0x000fe400078e000f */
[----:B------:R-:W-:-:S05]  /*26b0*/  IMAD.MOV.U32 R3, RZ, RZ, R14 ;  /* 0x000000ffff037224 */ /* 0x000fca00078e000e */
[----:B------:R-:W-:Y:S02]  /*26c0*/  IADD3 R5, PT, PT, R4, R3, R5 ;  /* 0x0000000304057210 */ /* 0x000fe40007ffe005 */
[----:B------:R-:W-:Y:S02]  /*26d0*/  IABS R4, R19 ;  /* 0x0000001300047213 */ /* 0x000fe40000000000 */
[----:B------:R-:W-:Y:S02]  /*26e0*/  IABS R3, R18 ;  /* 0x0000001200037213 */ /* 0x000fe40000000000 */
[----:B------:R-:W-:-:S04]  /*26f0*/  IADD3 R5, PT, PT, R6, R7, R5 ;  /* 0x0000000706057210 */ /* 0x000fc80007ffe005 */
[----:B------:R-:W-:Y:S01]  /*2700*/  IADD3 R3, PT, PT, R4, R3, R5 ;  /* 0x0000000304037210 */ /* 0x000fe20007ffe005 */
[----:B------:R-:W-:Y:S06]  /*2710*/  @P0 BRA `(.L_x_27) ;  /* 0xfffffffc00680947 */ /* 0x000fec000383ffff */
.L_x_26:
[----:B------:R-:W-:Y:S05]  /*2720*/  BSYNC.RECONVERGENT B1 ;  /* 0x0000000000017941 */ /* 0x000fea0003800200 */
.L_x_25:
[----:B------:R-:W-:Y:S05]  /*2730*/  @!P2 BRA `(.L_x_24) ;  /* 0x0000000000fca947 */ /* 0x000fea0003800000 */
[----:B------:R-:W-:Y:S01]  /*2740*/  ISETP.GE.U32.AND P0, PT, R27, 0x8, PT ;  /* 0x000000081b00780c */ /* 0x000fe20003f06070 */
[----:B------:R-:W-:Y:S01]  /*2750*/  BSSY.RECONVERGENT B1, `(.L_x_28) ;  /* 0x000001d000017945 */ /* 0x000fe20003800200 */
[----:B------:R-:W-:-:S04]  /*2760*/  LOP3.LUT R13, R25, 0x7, RZ, 0xc0, !PT ;  /* 0x00000007190d7812 */ /* 0x000fc800078ec0ff */
[----:B------:R-:W-:-:S07]  /*2770*/  ISETP.NE.AND P2, PT, R13, RZ, PT ;  /* 0x000000ff0d00720c */ /* 0x000fce0003f45270 */
[----:B------:R-:W-:Y:S06]  /*2780*/  @!P0 BRA `(.L_x_29) ;  /* 0x0000000000648947 */ /* 0x000fec0003800000 */
[----:B-1----:R-:W-:-:S05]  /*2790*/  LEA R8, R21, UR17, 0x2 ;  /* 0x0000001115087c11 */ /* 0x002fca000f8e10ff */
[----:B------:R-:W2:Y:S04]  /*27a0*/  LDL R10, [R8+0x4] ;  /* 0x00000400080a7983 */ /* 0x000ea80000100800 */
[----:B---3--:R-:W3:Y:S04]  /*27b0*/  LDL R9, [R8] ;  /* 0x0000000008097983 */ /* 0x008ee80000100800 */
[----:B------:R-:W4:Y:S04]  /*27c0*/  LDL R12, [R8+0xc] ;  /* 0x00000c00080c7983 */ /* 0x000f280000100800 */
[----:B------:R-:W5:Y:S04]  /*27d0*/  LDL R11, [R8+0x8] ;  /* 0x00000800080b7983 */ /* 0x000f680000100800 */
[----:B------:R-:W5:Y:S04]  /*27e0*/  LDL R6, [R8+0x18] ;  /* 0x0000180008067983 */ /* 0x000f680000100800 */
[----:B------:R-:W5:Y:S04]  /*27f0*/  LDL R4, [R8+0x14] ;  /* 0x0000140008047983 */ /* 0x000f680000100800 */
[----:B------:R-:W5:Y:S04]  /*2800*/  LDL R5, [R8+0x10] ;  /* 0x0000100008057983 */ /* 0x000f680000100800 */
[----:B------:R0:W5:Y:S01]  /*2810*/  LDL R7, [R8+0x1c] ;  /* 0x00001c0008077983 */ /* 0x0001620000100800 */
[----:B------:R-:W-:Y:S01]  /*2820*/  VIADD R21, R21, 0x8 ;  /* 0x0000000815157836 */ /* 0x000fe20000000000 */
[----:B--2---:R-:W-:-:S02]  /*2830*/  IABS R10, R10 ;  /* 0x0000000a000a7213 */ /* 0x004fc40000000000 */
[----:B---3--:R-:W-:Y:S02]  /*2840*/  IABS R9, R9 ;  /* 0x0000000900097213 */ /* 0x008fe40000000000 */
[----:B----4-:R-:W-:Y:S02]  /*2850*/  IABS R12, R12 ;  /* 0x0000000c000c7213 */ /* 0x010fe40000000000 */
[----:B-----5:R-:W-:Y:S02]  /*2860*/  IABS R11, R11 ;  /* 0x0000000b000b7213 */ /* 0x020fe40000000000 */
[----:B------:R-:W-:Y:S01]  /*2870*/  IADD3 R3, PT, PT, R10, R9, R3 ;  /* 0x000000090a037210 */ /* 0x000fe20007ffe003 */
[----:B------:R-:W-:Y:S02]  /*2880*/  IMAD.MOV.U32 R10, RZ, RZ, R12 ;  /* 0x000000ffff0a7224 */ /* 0x000fe400078e000c */
[----:B------:R-:W-:Y:S01]  /*2890*/  IMAD.MOV.U32 R9, RZ, RZ, R11 ;  /* 0x000000ffff097224 */ /* 0x000fe200078e000b */
[----:B0-----:R-:W-:-:S02]  /*28a0*/  IABS R8, R6 ;  /* 0x0000000600087213 */ /* 0x001fc40000000000 */
[----:B------:R-:W-:Y:S02]  /*28b0*/  IABS R4, R4 ;  /* 0x0000000400047213 */ /* 0x000fe40000000000 */
[----:B------:R-:W-:Y:S02]  /*28c0*/  IADD3 R3, PT, PT, R10, R9, R3 ;  /* 0x000000090a037210 */ /* 0x000fe40007ffe003 */
[----:B------:R-:W-:Y:S02]  /*28d0*/  IABS R5, R5 ;  /* 0x0000000500057213 */ /* 0x000fe40000000000 */
[----:B------:R-:W-:Y:S01]  /*28e0*/  IABS R6, R7 ;  /* 0x0000000700067213 */ /* 0x000fe20000000000 */
[----:B------:R-:W-:Y:S01]  /*28f0*/  IMAD.MOV.U32 R7, RZ, RZ, R8 ;  /* 0x000000ffff077224 */ /* 0x000fe200078e0008 */
[----:B------:R-:W-:-:S04]  /*2900*/  IADD3 R3, PT, PT, R4, R5, R3 ;  /* 0x0000000504037210 */ /* 0x000fc80007ffe003 */
[----:B------:R-:W-:-:S07]  /*2910*/  IADD3 R3, PT, PT, R6, R7, R3 ;  /* 0x0000000706037210 */ /* 0x000fce0007ffe003 */
.L_x_29:
[----:B------:R-:W-:Y:S05]  /*2920*/  BSYNC.RECONVERGENT B1 ;  /* 0x0000000000017941 */ /* 0x000fea0003800200 */
.L_x_28:
[----:B------:R-:W-:Y:S05]  /*2930*/  @!P2 BRA `(.L_x_24) ;  /* 0x00000000007ca947 */ /* 0x000fea0003800000 */
[----:B------:R-:W-:Y:S01]  /*2940*/  ISETP.GE.U32.AND P0, PT, R13, 0x4, PT ;  /* 0x000000040d00780c */ /* 0x000fe20003f06070 */
[----:B------:R-:W-:Y:S01]  /*2950*/  BSSY.RECONVERGENT B1, `(.L_x_30) ;  /* 0x0000013000017945 */ /* 0x000fe20003800200 */
[----:B-1----:R-:W-:-:S04]  /*2960*/  LOP3.LUT R4, R25, 0x3, RZ, 0xc0, !PT ;  /* 0x0000000319047812 */ /* 0x002fc800078ec0ff */
[----:B------:R-:W-:-:S07]  /*2970*/  ISETP.NE.AND P2, PT, R4, RZ, PT ;  /* 0x000000ff0400720c */ /* 0x000fce0003f45270 */
[----:B------:R-:W-:Y:S06]  /*2980*/  @!P0 BRA `(.L_x_31) ;  /* 0x00000000003c8947 */ /* 0x000fec0003800000 */
[----:B------:R-:W-:-:S05]  /*2990*/  LEA R5, R21, UR17, 0x2 ;  /* 0x0000001115057c11 */ /* 0x000fca000f8e10ff */
[----:B---3--:R-:W2:Y:S04]  /*29a0*/  LDL R7, [R5+0x4] ;  /* 0x0000040005077983 */ /* 0x008ea80000100800 */
[----:B------:R-:W3:Y:S04]  /*29b0*/  LDL R6, [R5] ;  /* 0x0000000005067983 */ /* 0x000ee80000100800 */
[----:B------:R-:W4:Y:S04]  /*29c0*/  LDL R8, [R5+0x8] ;  /* 0x0000080005087983 */ /* 0x000f280000100800 */
[----:B------:R-:W5:Y:S01]  /*29d0*/  LDL R9, [R5+0xc] ;  /* 0x00000c0005097983 */ /* 0x000f620000100800 */
[----:B------:R-:W-:Y:S01]  /*29e0*/  VIADD R21, R21, 0x4 ;  /* 0x0000000415157836 */ /* 0x000fe20000000000 */
[----:B--2---:R-:W-:-:S02]  /*29f0*/  IABS R7, R7 ;  /* 0x0000000700077213 */ /* 0x004fc40000000000 */
[----:B---3--:R-:W-:-:S03]  /*2a00*/  IABS R10, R6 ;  /* 0x00000006000a7213 */ /* 0x008fc60000000000 */
[----:B------:R-:W-:Y:S01]  /*2a10*/  IMAD.MOV.U32 R6, RZ, RZ, R7 ;  /* 0x000000ffff067224 */ /* 0x000fe200078e0007 */
[----:B----4-:R-:W-:Y:S01]  /*2a20*/  IABS R11, R8 ;  /* 0x00000008000b7213 */ /* 0x010fe20000000000 */
[----:B------:R-:W-:Y:S01]  /*2a30*/  IMAD.MOV.U32 R7, RZ, RZ, R10 ;  /* 0x000000ffff077224 */ /* 0x000fe200078e000a */
[----:B-----5:R-:W-:-:S03]  /*2a40*/  IABS R8, R9 ;  /* 0x0000000900087213 */ /* 0x020fc60000000000 */
[----:B------:R-:W-:Y:S01]  /*2a50*/  IMAD.MOV.U32 R9, RZ, RZ, R11 ;  /* 0x000000ffff097224 */ /* 0x000fe200078e000b */
[----:B------:R-:W-:-:S04]  /*2a60*/  IADD3 R3, PT, PT, R6, R7, R3 ;  /* 0x0000000706037210 */ /* 0x000fc80007ffe003 */
[----:B------:R-:W-:-:S07]  /*2a70*/  IADD3 R3, PT, PT, R8, R9, R3 ;  /* 0x0000000908037210 */ /* 0x000fce0007ffe003 */
.L_x_31:
[----:B------:R-:W-:Y:S05]  /*2a80*/  BSYNC.RECONVERGENT B1 ;  /* 0x0000000000017941 */ /* 0x000fea0003800200 */
.L_x_30:
[----:B------:R-:W-:Y:S05]  /*2a90*/  @!P2 BRA `(.L_x_24) ;  /* 0x000000000024a947 */ /* 0x000fea0003800000 */
[----:B------:R-:W-:-:S07]  /*2aa0*/  IMAD.MOV.U32 R5, RZ, RZ, RZ ;  /* 0x000000ffff057224 */ /* 0x000fce00078e00ff */
.L_x_32:
[----:B---3--:R-:W-:-:S06]  /*2ab0*/  LEA R6, R21, UR17, 0x2 ;  /* 0x0000001115067c11 */ /* 0x008fcc000f8e10ff */
[----:B------:R-:W2:Y:S01]  /*2ac0*/  LDL R6, [R6] ;  /* 0x0000000006067983 */ /* 0x000ea20000100800 */
[----:B------:R-:W-:Y:S02]  /*2ad0*/  VIADD R5, R5, 0x1 ;  /* 0x0000000105057836 */ /* 0x000fe40000000000 */
[----:B------:R-:W-:-:S03]  /*2ae0*/  VIADD R21, R21, 0x1 ;  /* 0x0000000115157836 */ /* 0x000fc60000000000 */
[----:B------:R-:W-:Y:S02]  /*2af0*/  ISETP.NE.AND P0, PT, R5, R4, PT ;  /* 0x000000040500720c */ /* 0x000fe40003f05270 */
[----:B--2---:R-:W-:-:S05]  /*2b00*/  IABS R8, R6 ;  /* 0x0000000600087213 */ /* 0x004fca0000000000 */
[----:B------:R-:W-:-:S06]  /*2b10*/  IMAD.IADD R3, R3, 0x1, R8 ;  /* 0x0000000103037824 */ /* 0x000fcc00078e0208 */
[----:B------:R-:W-:Y:S05]  /*2b20*/  @P0 BRA `(.L_x_32) ;  /* 0xfffffffc00e00947 */ /* 0x000fea000383ffff */
.L_x_24:
[----:B------:R-:W-:Y:S05]  /*2b30*/  BSYNC.RECONVERGENT B0 ;  /* 0x0000000000007941 */ /* 0x000fea0003800200 */
.L_x_23:
[----:B------:R-:W-:Y:S02]  /*2b40*/  UISETP.GE.AND UP0, UPT, UR18, 0x2, UPT ;  /* 0x000000021200788c */ /* 0x000fe4000bf06270 */
[----:B------:R-:W-:-:S07]  /*2b50*/  UIADD3 UR7, UPT, UPT, UR18, -0x1, URZ ;  /* 0xffffffff12077890 */ /* 0x000fce000fffe0ff */
[----:B------:R-:W-:Y:S05]  /*2b60*/  BRA.U !UP0, `(.L_x_33) ;  /* 0x0000000908707547 */ /* 0x000fea000b800000 */
[----:B------:R-:W-:Y:S01]  /*2b70*/  UIADD3 UR4, UPT, UPT, UR18, -0x2, URZ ;  /* 0xfffffffe12047890 */ /* 0x000fe2000fffe0ff */
[----:B------:R-:W-:Y:S01]  /*2b80*/  IMAD.WIDE.U32 R16, R20, UR7, RZ ;  /* 0x0000000714107c25 */ /* 0x000fe2000f8e00ff */
[----:B------:R-:W-:Y:S02]  /*2b90*/  ULOP3.LUT UR8, UR7, 0xf, URZ, 0xc0, !UPT ;  /* 0x0000000f07087892 */ /* 0x000fe4000f8ec0ff */
[----:B------:R-:W-:Y:S01]  /*2ba0*/  UISETP.GE.U32.AND UP1, UPT, UR4, 0xf, UPT ;  /* 0x0000000f0400788c */ /* 0x000fe2000bf26070 */
[----:B------:R-:W-:Y:S02]  /*2bb0*/  UMOV UR6, 0x1 ;  /* 0x0000000100067882 */ /* 0x000fe40000000000 */
[----:B------:R-:W-:Y:S02]  /*2bc0*/  UMOV UR4, URZ ;  /* 0x000000ff00047c82 */ /* 0x000fe40008000000 */
[----:B------:R-:W-:-:S04]  /*2bd0*/  VIADD R21, R17, UR4 ;  /* 0x0000000411157c36 */ /* 0x000fc80008000000 */
[----:B------:R-:W-:Y:S05]  /*2be0*/  BRA.U !UP1, `(.L_x_34) ;  /* 0x00000001098c7547 */ /* 0x000fea000b800000 */
[----:B------:R-:W0:Y:S01]  /*2bf0*/  LDCU.64 UR12, c[0x0][0x3a0] ;  /* 0x00007400ff0c77ac */ /* 0x000e220008000a00 */
[----:B------:R-:W-:Y:S01]  /*2c00*/  ULOP3.LUT UR6, UR7, 0xfffffff0, URZ, 0xc0, !UPT ;  /* 0xfffffff007067892 */ /* 0x000fe2000f8ec0ff */
[----:B------:R-:W-:-:S11]  /*2c10*/  UMOV UR4, 0x1 ;  /* 0x0000000100047882 */ /* 0x000fd60000000000 */
.L_x_35:
[----:B------:R-:W-:-:S09]  /*2c20*/  ULEA UR9, UR4, UR5, 0x2 ;  /* 0x0000000504097291 */ /* 0x000fd2000f8e10ff */
[----:B01-3--:R-:W2:Y:S01]  /*2c30*/  LDL.128 R4, [UR9+0xc] ;  /* 0x00000c09ff047983 */ /* 0x00bea20008100c00 */
[----:B------:R-:W-:-:S03]  /*2c40*/  IADD3 R12, P0, PT, R16, UR4, RZ ;  /* 0x00000004100c7c10 */ /* 0x000fc6000ff1e0ff */
[----:B------:R-:W3:Y:S02]  /*2c50*/  LDL.128 R8, [UR9+0x1c] ;  /* 0x00001c09ff087983 */ /* 0x000ee40008100c00 */
[----:B------:R-:W-:Y:S01]  /*2c60*/  IMAD.X R13, RZ, RZ, R21, P0 ;  /* 0x000000ffff0d7224 */ /* 0x000fe200000e0615 */
[C---:B0-----:R-:W-:Y:S01]  /*2c70*/  LEA R18, P0, R12.reuse, UR12, 0x2 ;  /* 0x0000000c0c127c11 */ /* 0x041fe2000f8010ff */
[----:B------:R-:W4:Y:S03]  /*2c80*/  LDL R27, [UR9] ;  /* 0x00000009ff1b7983 */ /* 0x000f260008100800 */
[----:B------:R-:W-:Y:S01]  /*2c90*/  LEA.HI.X R19, R12, UR13, R13, 0x2, P0 ;  /* 0x0000000d0c137c11 */ /* 0x000fe200080f140d */
[----:B------:R-:W5:Y:S04]  /*2ca0*/  LDL R22, [UR9+0x3c] ;  /* 0x00003c09ff167983 */ /* 0x000f680008100800 */
[----:B------:R-:W4:Y:S04]  /*2cb0*/  LDL.128 R12, [UR9+0x2c] ;  /* 0x00002c09ff0c7983 */ /* 0x000f280008100c00 */
[----:B--2---:R-:W-:Y:S04]  /*2cc0*/  STG.E desc[UR10][R18.64+0x8], R4 ;  /* 0x0000080412007986 */ /* 0x004fe8000c10190a */
[----:B------:R0:W-:Y:S04]  /*2cd0*/  STG.E desc[UR10][R18.64+0xc], R5 ;  /* 0x00000c0512007986 */ /* 0x0001e8000c10190a */
[----:B0-----:R-:W2:Y:S04]  /*2ce0*/  LDL.64 R4, [UR9+0x4] ;  /* 0x00000409ff047983 */ /* 0x001ea80008100a00 */
[----:B------:R0:W-:Y:S04]  /*2cf0*/  STG.E desc[UR10][R18.64+0x10], R6 ;  /* 0x0000100612007986 */ /* 0x0001e8000c10190a */
[----:B------:R0:W-:Y:S04]  /*2d00*/  STG.E desc[UR10][R18.64+0x14], R7 ;  /* 0x0000140712007986 */ /* 0x0001e8000c10190a */
[----:B---3--:R0:W-:Y:S04]  /*2d10*/  STG.E desc[UR10][R18.64+0x18], R8 ;  /* 0x0000180812007986 */ /* 0x0081e8000c10190a */
[----:B------:R0:W-:Y:S04]  /*2d20*/  STG.E desc[UR10][R18.64+0x1c], R9 ;  /* 0x00001c0912007986 */ /* 0x0001e8000c10190a */
[----:B------:R0:W-:Y:S04]  /*2d30*/  STG.E desc[UR10][R18.64+0x20], R10 ;  /* 0x0000200a12007986 */ /* 0x0001e8000c10190a */
[----:B------:R0:W-:Y:S04]  /*2d40*/  STG.E desc[UR10][R18.64+0x24], R11 ;  /* 0x0000240b12007986 */ /* 0x0001e8000c10190a */
[----:B----4-:R0:W-:Y:S04]  /*2d50*/  STG.E desc[UR10][R18.64+0x28], R12 ;  /* 0x0000280c12007986 */ /* 0x0101e8000c10190a */
[----:B------:R0:W-:Y:S04]  /*2d60*/  STG.E desc[UR10][R18.64+0x2c], R13 ;  /* 0x00002c0d12007986 */ /* 0x0001e8000c10190a */
[----:B------:R0:W-:Y:S04]  /*2d70*/  STG.E desc[UR10][R18.64+0x30], R14 ;  /* 0x0000300e12007986 */ /* 0x0001e8000c10190a */
[----:B------:R0:W-:Y:S04]  /*2d80*/  STG.E desc[UR10][R18.64+0x34], R15 ;  /* 0x0000340f12007986 */ /* 0x0001e8000c10190a */
[----:B------:R0:W-:Y:S04]  /*2d90*/  STG.E desc[UR10][R18.64+-0x4], R27 ;  /* 0xfffffc1b12007986 */ /* 0x0001e8000c10190a */
[----:B-----5:R0:W-:Y:S01]  /*2da0*/  STG.E desc[UR10][R18.64+0x38], R22 ;  /* 0x0000381612007986 */ /* 0x0201e2000c10190a */
[----:B------:R-:W-:-:S04]  /*2db0*/  UIADD3 UR9, UPT, UPT, UR4, 0xf, URZ ;  /* 0x0000000f04097890 */ /* 0x000fc8000fffe0ff */
[----:B------:R-:W-:Y:S02]  /*2dc0*/  UISETP.NE.AND UP1, UPT, UR9, UR6, UPT ;  /* 0x000000060900728c */ /* 0x000fe4000bf25270 */
[----:B------:R-:W-:Y:S01]  /*2dd0*/  UIADD3 UR4, UPT, UPT, UR4, 0x10, URZ ;  /* 0x0000001004047890 */ /* 0x000fe2000fffe0ff */
[----:B--2---:R0:W-:Y:S04]  /*2de0*/  STG.E desc[UR10][R18.64], R4 ;  /* 0x0000000412007986 */ /* 0x0041e8000c10190a */
[----:B------:R0:W-:Y:S02]  /*2df0*/  STG.E desc[UR10][R18.64+0x4], R5 ;  /* 0x0000040512007986 */ /* 0x0001e4000c10190a */
[----:B------:R-:W-:Y:S05]  /*2e00*/  BRA.U UP1, `(.L_x_35) ;  /* 0xfffffffd01847547 */ /* 0x000fea000b83ffff */
[----:B------:R-:W-:-:S05]  /*2e10*/  UMOV UR6, UR4 ;  /* 0x0000000400067c82 */ /* 0x000fca0008000000 */
.L_x_34:
[----:B------:R-:W-:-:S09]  /*2e20*/  UISETP.NE.AND UP1, UPT, UR8, URZ, UPT ;  /* 0x000000ff0800728c */ /* 0x000fd2000bf25270 */
[----:B------:R-:W-:Y:S05]  /*2e30*/  BRA.U !UP1, `(.L_x_33) ;  /* 0x0000000509bc7547 */ /* 0x000fea000b800000 */
[----:B------:R-:W-:Y:S02]  /*2e40*/  UISETP.GE.U32.AND UP1, UPT, UR8, 0x8, UPT ;  /* 0x000000080800788c */ /* 0x000fe4000bf26070 */
[----:B------:R-:W-:-:S04]  /*2e50*/  ULOP3.LUT UR4, UR7, 0x7, URZ, 0xc0, !UPT ;  /* 0x0000000707047892 */ /* 0x000fc8000f8ec0ff */
[----:B------:R-:W-:-:S03]  /*2e60*/  UISETP.NE.AND UP2, UPT, UR4, URZ, UPT ;  /* 0x000000ff0400728c */ /* 0x000fc6000bf45270 */
[----:B------:R-:W-:Y:S08]  /*2e70*/  BRA.U !UP1, `(.L_x_36) ;  /* 0x0000000109e87547 */ /* 0x000ff0000b800000 */
[----:B------:R-:W-:Y:S01]  /*2e80*/  ULEA UR8, UR6, UR5, 0x2 ;  /* 0x0000000506087291 */ /* 0x000fe2000f8e10ff */
[----:B------:R-:W2:Y:S08]  /*2e90*/  LDCU.64 UR14, c[0x0][0x3a0] ;  /* 0x00007400ff0e77ac */ /* 0x000eb00008000a00 */
[----:B01----:R-:W4:Y:S04]  /*2ea0*/  LDL R14, [UR8] ;  /* 0x00000008ff0e7983 */ /* 0x003f280008100800 */
[----:B------:R-:W5:Y:S04]  /*2eb0*/  LDL R27, [UR8+0x4] ;  /* 0x00000408ff1b7983 */ /* 0x000f680008100800 */
[----:B------:R-:W5:Y:S04]  /*2ec0*/  LDL R19, [UR8+0x8] ;  /* 0x00000808ff137983 */ /* 0x000f680008100800 */
[----:B------:R-:W5:Y:S04]  /*2ed0*/  LDL R15, [UR8+0xc] ;  /* 0x00000c08ff0f7983 */ /* 0x000f680008100800 */
[----:B------:R-:W5:Y:S04]  /*2ee0*/  LDL R13, [UR8+0x10] ;  /* 0x00001008ff0d7983 */ /* 0x000f680008100800 */
[----:B------:R-:W5:Y:S04]  /*2ef0*/  LDL R12, [UR8+0x14] ;  /* 0x00001408ff0c7983 */ /* 0x000f680008100800 */
[----:B------:R-:W5:Y:S04]  /*2f00*/  LDL R11, [UR8+0x18] ;  /* 0x00001808ff0b7983 */ /* 0x000f680008100800 */
[----:B------:R-:W5:Y:S01]  /*2f10*/  LDL R10, [UR8+0x1c] ;  /* 0x00001c08ff0a7983 */ /* 0x000f620008100800 */
[----:B------:R-:W-:Y:S01]  /*2f20*/  IADD3 R4, P0, PT, R16, UR6, RZ ;  /* 0x0000000610047c10 */ /* 0x000fe2000ff1e0ff */
[----:B------:R-:W-:-:S02]  /*2f30*/  UIADD3 UR8, UPT, UPT, UR6, 0x1, URZ ;  /* 0x0000000106087890 */ /* 0x000fc4000fffe0ff */
[----:B------:R-:W-:Y:S02]  /*2f40*/  UIADD3 UR9, UPT, UPT, UR6, 0x2, URZ ;  /* 0x0000000206097890 */ /* 0x000fe4000fffe0ff */
[----:B------:R-:W-:Y:S01]  /*2f50*/  IMAD.X R5, RZ, RZ, R21, P0 ;  /* 0x000000ffff057224 */ /* 0x000fe200000e0615 */
[----:B--2---:R-:W-:Y:S01]  /*2f60*/  LEA R8, P0, R4, UR14, 0x2 ;  /* 0x0000000e04087c11 */ /* 0x004fe2000f8010ff */
[----:B------:R-:W-:-:S03]  /*2f70*/  UIADD3 UR12, UPT, UPT, UR6, 0x7, URZ ;  /* 0x00000007060c7890 */ /* 0x000fc6000fffe0ff */
[----:B---3--:R-:W-:Y:S02]  /*2f80*/  LEA.HI.X R9, R4, UR15, R5, 0x2, P0 ;  /* 0x0000000f04097c11 */ /* 0x008fe400080f1405 */
[C---:B------:R-:W-:Y:S01]  /*2f90*/  IADD3 R4, P0, PT, R16.reuse, UR8, RZ ;  /* 0x0000000810047c10 */ /* 0x040fe2000ff1e0ff */
[----:B------:R-:W-:Y:S01]  /*2fa0*/  UIADD3 UR8, UPT, UPT, UR6, 0x3, URZ ;  /* 0x0000000306087890 */ /* 0x000fe2000fffe0ff */
[----:B------:R-:W-:Y:S01]  /*2fb0*/  IADD3 R5, P2, PT, R16, UR9, RZ ;  /* 0x0000000910057c10 */ /* 0x000fe2000ff5e0ff */
[----:B------:R-:W-:Y:S02]  /*2fc0*/  UIADD3 UR9, UPT, UPT, UR6, 0x4, URZ ;  /* 0x0000000406097890 */ /* 0x000fe4000fffe0ff */
[--C-:B------:R-:W-:Y:S01]  /*2fd0*/  IMAD.X R7, RZ, RZ, R21.reuse, P0 ;  /* 0x000000ffff077224 */ /* 0x100fe200000e0615 */
[----:B------:R-:W-:Y:S01]  /*2fe0*/  LEA R6, P0, R4, UR14, 0x2 ;  /* 0x0000000e04067c11 */ /* 0x000fe2000f8010ff */
[----:B------:R-:W-:-:S03]  /*2ff0*/  IMAD.X R18, RZ, RZ, R21, P2 ;  /* 0x000000ffff127224 */ /* 0x000fc600010e0615 */
[----:B------:R-:W-:Y:S02]  /*3000*/  LEA.HI.X R7, R4, UR15, R7, 0x2, P0 ;  /* 0x0000000f04077c11 */ /* 0x000fe400080f1407 */
[----:B------:R-:W-:-:S04]  /*3010*/  LEA R4, P0, R5, UR14, 0x2 ;  /* 0x0000000e05047c11 */ /* 0x000fc8000f8010ff */
[----:B------:R-:W-:Y:S01]  /*3020*/  LEA.HI.X R5, R5, UR15, R18, 0x2, P0 ;  /* 0x0000000f05057c11 */ /* 0x000fe200080f1412 */
[----:B----4-:R0:W-:Y:S04]  /*3030*/  STG.E desc[UR10][R8.64+-0x4], R14 ;  /* 0xfffffc0e08007986 */ /* 0x0101e8000c10190a */
[----:B-----5:R-:W-:Y:S04]  /*3040*/  STG.E desc[UR10][R6.64+-0x4], R27 ;  /* 0xfffffc1b06007986 */ /* 0x020fe8000c10190a */
[----:B------:R1:W-:Y:S01]  /*3050*/  STG.E desc[UR10][R4.64+-0x4], R19 ;  /* 0xfffffc1304007986 */ /* 0x0003e2000c10190a */
[C---:B0-----:R-:W-:Y:S01]  /*3060*/  IADD3 R14, P0, PT, R16.reuse, UR8, RZ ;  /* 0x00000008100e7c10 */ /* 0x041fe2000ff1e0ff */
[----:B------:R-:W-:Y:S01]  /*3070*/  UIADD3 UR8, UPT, UPT, UR6, 0x5, URZ ;  /* 0x0000000506087890 */ /* 0x000fe2000fffe0ff */
[----:B------:R-:W-:Y:S01]  /*3080*/  IADD3 R8, P2, PT, R16, UR9, RZ ;  /* 0x0000000910087c10 */ /* 0x000fe2000ff5e0ff */
[----:B------:R-:W-:-:S02]  /*3090*/  UIADD3 UR9, UPT, UPT, UR6, 0x6, URZ ;  /* 0x0000000606097890 */ /* 0x000fc4000fffe0ff */
[--C-:B------:R-:W-:Y:S01]  /*30a0*/  IMAD.X R18, RZ, RZ, R21.reuse, P0 ;  /* 0x000000ffff127224 */ /* 0x100fe200000e0615 */
[----:B------:R-:W-:Y:S01]  /*30b0*/  UIADD3 UR6, UPT, UPT, UR6, 0x8, URZ ;  /* 0x0000000806067890 */ /* 0x000fe2000fffe0ff */
[----:B------:R-:W-:Y:S01]  /*30c0*/  IMAD.X R9, RZ, RZ, R21, P2 ;  /* 0x000000ffff097224 */ /* 0x000fe200010e0615 */
[----:B-1----:R-:W-:Y:S02]  /*30d0*/  LEA R4, P0, R14, UR14, 0x2 ;  /* 0x0000000e0e047c11 */ /* 0x002fe4000f8010ff */
[----:B------:R-:W-:Y:S02]  /*30e0*/  LEA R6, P2, R8, UR14, 0x2 ;  /* 0x0000000e08067c11 */ /* 0x000fe4000f8410ff */
[----:B------:R-:W-:Y:S02]  /*30f0*/  LEA.HI.X R5, R14, UR15, R18, 0x2, P0 ;  /* 0x0000000f0e057c11 */ /* 0x000fe400080f1412 */
[----:B------:R-:W-:Y:S02]  /*3100*/  LEA.HI.X R7, R8, UR15, R9, 0x2, P2 ;  /* 0x0000000f08077c11 */ /* 0x000fe400090f1409 */
[C---:B------:R-:W-:Y:S01]  /*3110*/  IADD3 R9, P0, PT, R16.reuse, UR8, RZ ;  /* 0x0000000810097c10 */ /* 0x040fe2000ff1e0ff */
[----:B------:R0:W-:Y:S01]  /*3120*/  STG.E desc[UR10][R4.64+-0x4], R15 ;  /* 0xfffffc0f04007986 */ /* 0x0001e2000c10190a */
[----:B------:R-:W-:-:S02]  /*3130*/  IADD3 R18, P2, PT, R16, UR9, RZ ;  /* 0x0000000910127c10 */ /* 0x000fc4000ff5e0ff */
[----:B------:R-:W-:Y:S01]  /*3140*/  IADD3 R14, P3, PT, R16, UR12, RZ ;  /* 0x0000000c100e7c10 */ /* 0x000fe2000ff7e0ff */
[--C-:B------:R-:W-:Y:S01]  /*3150*/  IMAD.X R22, RZ, RZ, R21.reuse, P0 ;  /* 0x000000ffff167224 */ /* 0x100fe200000e0615 */
[----:B------:R1:W-:Y:S01]  /*3160*/  STG.E desc[UR10][R6.64+-0x4], R13 ;  /* 0xfffffc0d06007986 */ /* 0x0003e2000c10190a */
[--C-:B------:R-:W-:Y:S02]  /*3170*/  IMAD.X R27, RZ, RZ, R21.reuse, P2 ;  /* 0x000000ffff1b7224 */ /* 0x100fe400010e0615 */
[----:B------:R-:W-:Y:S01]  /*3180*/  IMAD.X R19, RZ, RZ, R21, P3 ;  /* 0x000000ffff137224 */ /* 0x000fe200018e0615 */
[----:B------:R-:W-:Y:S02]  /*3190*/  LEA R8, P3, R14, UR14, 0x2 ;  /* 0x0000000e0e087c11 */ /* 0x000fe4000f8610ff */
[----:B0-----:R-:W-:-:S04]  /*31a0*/  LEA R4, P0, R9, UR14, 0x2 ;  /* 0x0000000e09047c11 */ /* 0x001fc8000f8010ff */
[----:B------:R-:W-:Y:S02]  /*31b0*/  LEA.HI.X R5, R9, UR15, R22, 0x2, P0 ;  /* 0x0000000f09057c11 */ /* 0x000fe400080f1416 */
[----:B-1----:R-:W-:Y:S02]  /*31c0*/  LEA R6, P2, R18, UR14, 0x2 ;  /* 0x0000000e12067c11 */ /* 0x002fe4000f8410ff */
[----:B------:R-:W-:Y:S01]  /*31d0*/  LEA.HI.X R9, R14, UR15, R19, 0x2, P3 ;  /* 0x0000000f0e097c11 */ /* 0x000fe200098f1413 */
[----:B------:R2:W-:Y:S01]  /*31e0*/  STG.E desc[UR10][R4.64+-0x4], R12 ;  /* 0xfffffc0c04007986 */ /* 0x0005e2000c10190a */
[----:B------:R-:W-:-:S05]  /*31f0*/  LEA.HI.X R7, R18, UR15, R27, 0x2, P2 ;  /* 0x0000000f12077c11 */ /* 0x000fca00090f141b */
[----:B------:R2:W-:Y:S04]  /*3200*/  STG.E desc[UR10][R6.64+-0x4], R11 ;  /* 0xfffffc0b06007986 */ /* 0x0005e8000c10190a */
[----:B------:R2:W-:Y:S02]  /*3210*/  STG.E desc[UR10][R8.64+-0x4], R10 ;  /* 0xfffffc0a08007986 */ /* 0x0005e4000c10190a */
.L_x_36:
[----:B------:R-:W-:Y:S05]  /*3220*/  BRA.U !UP2, `(.L_x_33) ;  /* 0x000000010ac07547 */ /* 0x000fea000b800000 */
[----:B------:R-:W-:Y:S02]  /*3230*/  UISETP.GE.U32.AND UP1, UPT, UR4, 0x4, UPT ;  /* 0x000000040400788c */ /* 0x000fe4000bf26070 */
[----:B------:R-:W-:-:S04]  /*3240*/  ULOP3.LUT UR9, UR7, 0x3, URZ, 0xc0, !UPT ;  /* 0x0000000307097892 */ /* 0x000fc8000f8ec0ff */
[----:B------:R-:W-:-:S03]  /*3250*/  UISETP.NE.AND UP2, UPT, UR9, URZ, UPT ;  /* 0x000000ff0900728c */ /* 0x000fc6000bf45270 */
[----:B------:R-:W-:Y:S08]  /*3260*/  BRA.U !UP1, `(.L_x_37) ;  /* 0x0000000109787547 */ /* 0x000ff0000b800000 */
[----:B------:R-:W-:Y:S01]  /*3270*/  ULEA UR4, UR6, UR5, 0x2 ;  /* 0x0000000506047291 */ /* 0x000fe2000f8e10ff */
[----:B------:R-:W4:Y:S08]  /*3280*/  LDCU.64 UR12, c[0x0][0x3a0] ;  /* 0x00007400ff0c77ac */ /* 0x000f300008000a00 */
[----:B0-----:R-:W5:Y:S04]  /*3290*/  LDL R27, [UR4] ;  /* 0x00000004ff1b7983 */ /* 0x001f680008100800 */
[----:B------:R-:W5:Y:S04]  /*32a0*/  LDL R19, [UR4+0x4] ;  /* 0x00000404ff137983 */ /* 0x000f680008100800 */
[----:B------:R-:W5:Y:S04]  /*32b0*/  LDL R15, [UR4+0x8] ;  /* 0x00000804ff0f7983 */ /* 0x000f680008100800 */
[----:B------:R-:W5:Y:S01]  /*32c0*/  LDL R13, [UR4+0xc] ;  /* 0x00000c04ff0d7983 */ /* 0x000f620008100800 */
[----:B-12---:R-:W-:Y:S01]  /*32d0*/  IADD3 R4, P0, PT, R16, UR6, RZ ;  /* 0x0000000610047c10 */ /* 0x006fe2000ff1e0ff */
[----:B------:R-:W-:-:S02]  /*32e0*/  UIADD3 UR4, UPT, UPT, UR6, 0x1, URZ ;  /* 0x0000000106047890 */ /* 0x000fc4000fffe0ff */
[----:B------:R-:W-:Y:S02]  /*32f0*/  UIADD3 UR8, UPT, UPT, UR6, 0x2, URZ ;  /* 0x0000000206087890 */ /* 0x000fe4000fffe0ff */
[----:B------:R-:W-:Y:S01]  /*3300*/  IMAD.X R5, RZ, RZ, R21, P0 ;  /* 0x000000ffff057224 */ /* 0x000fe200000e0615 */
[----:B----4-:R-:W-:Y:S01]  /*3310*/  LEA R10, P0, R4, UR12, 0x2 ;  /* 0x0000000c040a7c11 */ /* 0x010fe2000f8010ff */
[----:B------:R-:W-:Y:S02]  /*3320*/  UIADD3 UR14, UPT, UPT, UR6, 0x3, URZ ;  /* 0x00000003060e7890 */ /* 0x000fe4000fffe0ff */
[----:B---3--:R-:W-:Y:S01]  /*3330*/  IADD3 R7, P2, PT, R16, UR8, RZ ;  /* 0x0000000810077c10 */ /* 0x008fe2000ff5e0ff */
[----:B------:R-:W-:Y:S01]  /*3340*/  UIADD3 UR6, UPT, UPT, UR6, 0x4, URZ ;  /* 0x0000000406067890 */ /* 0x000fe2000fffe0ff */
[----:B------:R-:W-:Y:S02]  /*3350*/  LEA.HI.X R11, R4, UR13, R5, 0x2, P0 ;  /* 0x0000000d040b7c11 */ /* 0x000fe400080f1405 */
[C---:B------:R-:W-:Y:S01]  /*3360*/  IADD3 R5, P0, PT, R16.reuse, UR4, RZ ;  /* 0x0000000410057c10 */ /* 0x040fe2000ff1e0ff */
[----:B------:R-:W-:Y:S01]  /*3370*/  IMAD.X R14, RZ, RZ, R21, P2 ;  /* 0x000000ffff0e7224 */ /* 0x000fe200010e0615 */
[----:B------:R-:W-:-:S02]  /*3380*/  IADD3 R9, P3, PT, R16, UR14, RZ ;  /* 0x0000000e10097c10 */ /* 0x000fc4000ff7e0ff */
[----:B------:R-:W-:Y:S01]  /*3390*/  LEA R6, P2, R7, UR12, 0x2 ;  /* 0x0000000c07067c11 */ /* 0x000fe2000f8410ff */
[--C-:B------:R-:W-:Y:S01]  /*33a0*/  IMAD.X R12, RZ, RZ, R21.reuse, P0 ;  /* 0x000000ffff0c7224 */ /* 0x100fe200000e0615 */
[----:B------:R-:W-:Y:S01]  /*33b0*/  LEA R4, P0, R5, UR12, 0x2 ;  /* 0x0000000c05047c11 */ /* 0x000fe2000f8010ff */
[----:B------:R-:W-:Y:S01]  /*33c0*/  IMAD.X R18, RZ, RZ, R21, P3 ;  /* 0x000000ffff127224 */ /* 0x000fe200018e0615 */
[----:B------:R-:W-:Y:S02]  /*33d0*/  LEA R8, P3, R9, UR12, 0x2 ;  /* 0x0000000c09087c11 */ /* 0x000fe4000f8610ff */
[----:B------:R-:W-:Y:S02]  /*33e0*/  LEA.HI.X R5, R5, UR13, R12, 0x2, P0 ;  /* 0x0000000d05057c11 */ /* 0x000fe400080f140c */
[----:B------:R-:W-:Y:S02]  /*33f0*/  LEA.HI.X R7, R7, UR13, R14, 0x2, P2 ;  /* 0x0000000d07077c11 */ /* 0x000fe400090f140e */
[----:B------:R-:W-:Y:S01]  /*3400*/  LEA.HI.X R9, R9, UR13, R18, 0x2, P3 ;  /* 0x0000000d09097c11 */ /* 0x000fe200098f1412 */
[----:B-----5:R4:W-:Y:S04]  /*3410*/  STG.E desc[UR10][R10.64+-0x4], R27 ;  /* 0xfffffc1b0a007986 */ /* 0x0209e8000c10190a */
[----:B------:R4:W-:Y:S04]  /*3420*/  STG.E desc[UR10][R4.64+-0x4], R19 ;  /* 0xfffffc1304007986 */ /* 0x0009e8000c10190a */
[----:B------:R4:W-:Y:S04]  /*3430*/  STG.E desc[UR10][R6.64+-0x4], R15 ;  /* 0xfffffc0f06007986 */ /* 0x0009e8000c10190a */
[----:B------:R4:W-:Y:S02]  /*3440*/  STG.E desc[UR10][R8.64+-0x4], R13 ;  /* 0xfffffc0d08007986 */ /* 0x0009e4000c10190a */
.L_x_37:
[----:B------:R-:W-:Y:S05]  /*3450*/  BRA.U !UP2, `(.L_x_33) ;  /* 0x000000010a347547 */ /* 0x000fea000b800000 */
[----:B------:R-:W0:Y:S01]  /*3460*/  LDCU.64 UR12, c[0x0][0x3a0] ;  /* 0x00007400ff0c77ac */ /* 0x000e220008000a00 */
[----:B------:R-:W-:-:S05]  /*3470*/  UMOV UR4, URZ ;  /* 0x000000ff00047c82 */ /* 0x000fca0008000000 */
.L_x_38:
[----:B------:R-:W-:-:S09]  /*3480*/  ULEA UR8, UR6, UR5, 0x2 ;  /* 0x0000000506087291 */ /* 0x000fd2000f8e10ff */
[----:B01234-:R-:W2:Y:S01]  /*3490*/  LDL R7, [UR8] ;  /* 0x00000008ff077983 */ /* 0x01fea20008100800 */
[----:B------:R-:W-:Y:S01]  /*34a0*/  IADD3 R5, P0, PT, R16, UR6, RZ ;  /* 0x0000000610057c10 */ /* 0x000fe2000ff1e0ff */
[----:B------:R-:W-:Y:S02]  /*34b0*/  UIADD3 UR4, UPT, UPT, UR4, 0x1, URZ ;  /* 0x0000000104047890 */ /* 0x000fe4000fffe0ff */
[----:B------:R-:W-:Y:S02]  /*34c0*/  UIADD3 UR6, UPT, UPT, UR6, 0x1, URZ ;  /* 0x0000000106067890 */ /* 0x000fe4000fffe0ff */
[----:B------:R-:W-:Y:S01]  /*34d0*/  IMAD.X R6, RZ, RZ, R21, P0 ;  /* 0x000000ffff067224 */ /* 0x000fe200000e0615 */
[----:B------:R-:W-:Y:S01]  /*34e0*/  LEA R4, P0, R5, UR12, 0x2 ;  /* 0x0000000c05047c11 */ /* 0x000fe2000f8010ff */
[----:B------:R-:W-:-:S03]  /*34f0*/  UISETP.NE.AND UP1, UPT, UR4, UR9, UPT ;  /* 0x000000090400728c */ /* 0x000fc6000bf25270 */
[----:B------:R-:W-:-:S05]  /*3500*/  LEA.HI.X R5, R5, UR13, R6, 0x2, P0 ;  /* 0x0000000d05057c11 */ /* 0x000fca00080f1406 */
[----:B--2---:R0:W-:Y:S01]  /*3510*/  STG.E desc[UR10][R4.64+-0x4], R7 ;  /* 0xfffffc0704007986 */ /* 0x0041e2000c10190a */
[----:B------:R-:W-:Y:S05]  /*3520*/  BRA.U UP1, `(.L_x_38) ;  /* 0xfffffffd01d47547 */ /* 0x000fea000b83ffff */
.L_x_33:
[----:B0-----:R-:W-:Y:S01]  /*3530*/  IADD3 R22, P2, PT, R26, 0x1, RZ ;  /* 0x000000011a167810 */ /* 0x001fe20007f5e0ff */
[----:B------:R-:W-:Y:S03]  /*3540*/  BSSY.RECONVERGENT B0, `(.L_x_39) ;  /* 0x0000385000007945 */ /* 0x000fe60003800200 */
[----:B------:R-:W-:Y:S01]  /*3550*/  ISETP.GT.U32.AND P0, PT, R22, R0, PT ;  /* 0x000000001600720c */ /* 0x000fe20003f04070 */
[----:B------:R-:W-:-:S05]  /*3560*/  IMAD.X R21, RZ, RZ, R24, P2 ;  /* 0x000000ffff157224 */ /* 0x000fca00010e0618 */
[----:B------:R-:W-:-:S13]  /*3570*/  ISETP.GT.U32.AND.EX P0, PT, R21, R2, PT, P0 ;  /* 0x000000021500720c */ /* 0x000fda0003f04100 */
[----:B------:R-:W-:Y:S05]  /*3580*/  @P0 BRA `(.L_x_40) ;  /* 0x0000003800000947 */ /* 0x000fea0003800000 */
[----:B------:R-:W-:Y:S05]  /*3590*/  BRA.U !UP0, `(.L_x_41) ;  /* 0x0000002908e07547 */ /* 0x000fea000b800000 */
[----:B------:R-:W-:Y:S02]  /*35a0*/  UIADD3 UR6, UPT, UPT, UR18, 0x7, URZ ;  /* 0x0000000712067890 */ /* 0x000fe4000fffe0ff */
[----:B------:R-:W-:Y:S01]  /*35b0*/  IMAD.U32 R26, RZ, RZ, UR18 ;  /* 0x00000012ff1a7e24 */ /* 0x000fe2000f8e00ff */
[----:B------:R-:W-:Y:S02]  /*35c0*/  USHF.R.S32.HI UR8, URZ, 0x1f, UR7 ;  /* 0x0000001fff087899 */ /* 0x000fe40008011407 */
[----:B-12-4-:R-:W-:Y:S01]  /*35d0*/  IMAD.WIDE.U32 R4, R20, UR7, RZ ;  /* 0x0000000714047c25 */ /* 0x016fe2000f8e00ff */
[----:B------:R-:W-:Y:S01]  /*35e0*/  ULOP3.LUT UR4, UR6, 0x7, URZ, 0xc0, !UPT ;  /* 0x0000000706047892 */ /* 0x000fe2000f8ec0ff */
[----:B------:R-:W-:Y:S01]  /*35f0*/  BSSY.RECONVERGENT B2, `(.L_x_42) ;  /* 0x00002b1000027945 */ /* 0x000fe20003800200 */
[C---:B------:R-:W-:Y:S01]  /*3600*/  LOP3.LUT R19, R25.reuse, 0xf, RZ, 0xc0, !PT ;  /* 0x0000000f19137812 */ /* 0x040fe200078ec0ff */
[----:B------:R-:W-:Y:S01]  /*3610*/  VIADD R26, R26, 0xf ;  /* 0x0000000f1a1a7836 */ /* 0x000fe20000000000 */
[----:B------:R-:W-:Y:S01]  /*3620*/  UIADD3 UR4, UPT, UPT, UR4, -0x1, URZ ;  /* 0xffffffff04047890 */ /* 0x000fe2000fffe0ff */
[----:B------:R-:W-:Y:S01]  /*3630*/  IMAD R4, R20, UR8, RZ ;  /* 0x0000000814047c24 */ /* 0x000fe2000f8e02ff */
[C---:B------:R-:W-:Y:S01]  /*3640*/  LOP3.LUT R18, R25.reuse, 0x7, RZ, 0xc0, !PT ;  /* 0x0000000719127812 */ /* 0x040fe200078ec0ff */
[----:B------:R-:W-:Y:S01]  /*3650*/  VIADD R23, R25, 0xffffffff ;  /* 0xffffffff19177836 */ /* 0x000fe20000000000 */
[----:B---3--:R-:W-:Y:S01]  /*3660*/  LOP3.LUT R6, R26, 0xf, RZ, 0xc0, !PT ;  /* 0x0000000f1a067812 */ /* 0x008fe200078ec0ff */
[----:B------:R-:W-:Y:S01]  /*3670*/  IMAD.IADD R24, R5, 0x1, R4 ;  /* 0x0000000105187824 */ /* 0x000fe200078e0204 */
[C---:B------:R-:W-:Y:S01]  /*3680*/  LOP3.LUT R17, R25.reuse, 0x7ffffff0, RZ, 0xc0, !PT ;  /* 0x7ffffff019117812 */ /* 0x040fe200078ec0ff */
[----:B------:R-:W-:Y:S01]  /*3690*/  IMAD.U32 R7, RZ, RZ, UR4 ;  /* 0x00000004ff077e24 */ /* 0x000fe2000f8e00ff */
[----:B------:R-:W-:Y:S01]  /*36a0*/  LOP3.LUT R16, R25, 0x3, RZ, 0xc0, !PT ;  /* 0x0000000319107812 */ /* 0x000fe200078ec0ff */
[----:B------:R-:W-:-:S02]  /*36b0*/  VIADD R6, R6, 0xffffffff ;  /* 0xffffffff06067836 */ /* 0x000fc40000000000 */
[----:B------:R-:W-:Y:S01]  /*36c0*/  IMAD.U32 R4, RZ, RZ, UR6 ;  /* 0x00000006ff047e24 */ /* 0x000fe2000f8e00ff */
[----:B------:R-:W-:Y:S02]  /*36d0*/  ISETP.GE.U32.AND P1, PT, R7, 0x3, PT ;  /* 0x000000030700780c */ /* 0x000fe40003f26070 */
[----:B------:R-:W-:Y:S02]  /*36e0*/  ISETP.GE.U32.AND P2, PT, R6, 0x7, PT ;  /* 0x000000070600780c */ /* 0x000fe40003f46070 */
[----:B------:R-:W-:-:S11]  /*36f0*/  LOP3.LUT R25, R4, 0x3, RZ, 0xc0, !PT ;  /* 0x0000000304197812 */ /* 0x000fd600078ec0ff */
.L_x_82:
[----:B0-----:R-:W-:Y:S01]  /*3700*/  VIADD R4, R22, 0x1 ;  /* 0x0000000116047836 */ /* 0x001fe20000000000 */
[----:B------:R-:W-:Y:S01]  /*3710*/  BSSY.RECONVERGENT B1, `(.L_x_43) ;  /* 0x00001e7000017945 */ /* 0x000fe20003800200 */
[----:B------:R-:W-:-:S03]  /*3720*/  IMAD.MOV.U32 R8, RZ, RZ, 0x1 ;  /* 0x00000001ff087424 */ /* 0x000fc600078e00ff */
[----:B------:R-:W-:-:S13]  /*3730*/  LOP3.LUT P0, RZ, R4, 0x1, RZ, 0xc0, !PT ;  /* 0x0000000104ff7812 */ /* 0x000fda000780c0ff */
[----:B-1234-:R-:W-:Y:S05]  /*3740*/  @!P0 BRA `(.L_x_44) ;  /* 0x0000000000408947 */ /* 0x01efea0003800000 */
[----:B------:R-:W0:Y:S01]  /*3750*/  LDC R9, c[0x0][0x3ac] ;  /* 0x0000eb00ff097b82 */ /* 0x000e220000000800 */
[----:B------:R-:W-:-:S07]  /*3760*/  IMAD.MOV.U32 R11, RZ, RZ, 0x1 ;  /* 0x00000001ff0b7424 */ /* 0x000fce00078e00ff */
.L_x_46:
[----:B------:R-:W-:-:S05]  /*3770*/  VIADD R8, R8, 0x1 ;  /* 0x0000000108087836 */ /* 0x000fca0000000000 */
[----:B0-----:R-:W-:-:S13]  /*3780*/  ISETP.NE.AND P0, PT, R8, R9, PT ;  /* 0x000000090800720c */ /* 0x001fda0003f05270 */
[----:B------:R-:W-:Y:S05]  /*3790*/  @!P0 BRA `(.L_x_45) ;  /* 0x0000001400bc8947 */ /* 0x000fea0003800000 */
[CC--:B------:R-:W-:Y:S02]  /*37a0*/  SHF.L.U64.HI R5, R11.reuse, R8.reuse, RZ ;  /* 0x000000080b057219 */ /* 0x0c0fe400000102ff */
[----:B------:R-:W-:Y:S02]  /*37b0*/  SHF.L.U32 R4, R11, R8, RZ ;  /* 0x000000080b047219 */ /* 0x000fe400000006ff */
[--C-:B------:R-:W-:Y:S02]  /*37c0*/  SHF.R.U32.HI R6, RZ, 0x1, R5.reuse ;  /* 0x00000001ff067819 */ /* 0x100fe40000011605 */
[C---:B------:R-:W-:Y:S02]  /*37d0*/  SHF.R.U64 R7, R4.reuse, 0x1, R5 ;  /* 0x0000000104077819 */ /* 0x040fe40000001205 */
[----:B------:R-:W-:Y:S02]  /*37e0*/  IADD3 R4, P0, PT, R4, -0x1, RZ ;  /* 0xffffffff04047810 */ /* 0x000fe40007f1e0ff */
[----:B------:R-:W-:-:S02]  /*37f0*/  IADD3 R7, P3, PT, R22, R7, RZ ;  /* 0x0000000716077210 */ /* 0x000fc40007f7e0ff */
[----:B------:R-:W-:Y:S02]  /*3800*/  IADD3.X R5, PT, PT, R5, -0x1, RZ, P0, !PT ;  /* 0xffffffff05057810 */ /* 0x000fe400007fe4ff */
[----:B------:R-:W-:Y:S01]  /*3810*/  LOP3.LUT P0, RZ, R7, R4, RZ, 0xc0, !PT ;  /* 0x0000000407ff7212 */ /* 0x000fe2000780c0ff */
[----:B------:R-:W-:-:S05]  /*3820*/  IMAD.X R4, R21, 0x1, R6, P3 ;  /* 0x0000000115047824 */ /* 0x000fca00018e0606 */
[----:B------:R-:W-:-:S13]  /*3830*/  LOP3.LUT P0, RZ, R4, R5, RZ, 0xc0, P0 ;  /* 0x0000000504ff7212 */ /* 0x000fda000000c0ff */
[----:B------:R-:W-:Y:S05]  /*3840*/  @P0 BRA `(.L_x_46) ;  /* 0xfffffffc00c80947 */ /* 0x000fea000383ffff */
.L_x_44:
[----:B------:R-:W-:-:S05]  /*3850*/  IMAD.U32 R4, R8, 0x4, R1 ;  /* 0x0000000408047824 */ /* 0x000fca00078e0001 */
[----:B------:R-:W2:Y:S02]  /*3860*/  LDL R6, [R4+0x4000] ;  /* 0x0040000004067983 */ /* 0x000ea40000100800 */
[----:B--2---:R-:W-:Y:S01]  /*3870*/  IMAD.MOV R5, RZ, RZ, -R6 ;  /* 0x000000ffff057224 */ /* 0x004fe200078e0a06 */
[----:B------:R-:W-:-:S04]  /*3880*/  ISETP.GE.AND P0, PT, R6, RZ, PT ;  /* 0x000000ff0600720c */ /* 0x000fc80003f06270 */
[----:B------:R0:W-:Y:S09]  /*3890*/  STL [R4+0x4000], R5 ;  /* 0x0040000504007387 */ /* 0x0001f20000100800 */
[----:B------:R-:W-:Y:S05]  /*38a0*/  @!P0 BRA `(.L_x_47) ;  /* 0x0000000800cc8947 */ /* 0x000fea0003800000 */
[----:B------:R-:W1:Y:S01]  /*38b0*/  LDCU UR4, c[0x0][0x3a8] ;  /* 0x00007500ff0477ac */ /* 0x000e620008000800 */
[----:B------:R-:W-:Y:S01]  /*38c0*/  IMAD.MOV.U32 R12, RZ, RZ, RZ ;  /* 0x000000ffff0c7224 */ /* 0x000fe200078e00ff */
[----:B-1----:R-:W-:-:S09]  /*38d0*/  UISETP.GT.AND UP1, UPT, UR4, URZ, UPT ;  /* 0x000000ff0400728c */ /* 0x002fd2000bf24270 */
[----:B------:R-:W-:Y:S05]  /*38e0*/  BRA.U !UP1, `(.L_x_48) ;  /* 0x0000001d09247547 */ /* 0x000fea000b800000 */
[----:B------:R-:W-:Y:S01]  /*38f0*/  ISETP.GE.U32.AND P0, PT, R23, 0xf, PT ;  /* 0x0000000f1700780c */ /* 0x000fe20003f06070 */
[----:B------:R-:W-:Y:S01]  /*3900*/  IMAD R8, R8, UR4, RZ ;  /* 0x0000000408087c24 */ /* 0x000fe2000f8e02ff */
[----:B------:R-:W-:Y:S01]  /*3910*/  BSSY.RECONVERGENT B3, `(.L_x_49) ;  /* 0x000003c000037945 */ /* 0x000fe20003800200 */
[----:B------:R-:W-:-:S10]  /*3920*/  IMAD.MOV.U32 R9, RZ, RZ, RZ ;  /* 0x000000ffff097224 */ /* 0x000fd400078e00ff */
[----:B------:R-:W-:Y:S05]  /*3930*/  @!P0 BRA `(.L_x_50) ;  /* 0x0000000000e48947 */ /* 0x000fea0003800000 */
[----:B0-----:R-:W0:Y:S01]  /*3940*/  LDC.64 R4, c[0x0][0x380] ;  /* 0x0000e000ff047b82 */ /* 0x001e220000000a00 */
[----:B------:R-:W-:Y:S01]  /*3950*/  BSSY.RECONVERGENT B4, `(.L_x_51) ;  /* 0x0000036000047945 */ /* 0x000fe20003800200 */
[----:B------:R-:W-:Y:S02]  /*3960*/  VIADD R9, R1, 0x20 ;  /* 0x0000002001097836 */ /* 0x000fe40000000000 */
[----:B------:R-:W-:Y:S02]  /*3970*/  IMAD.MOV R10, RZ, RZ, -R17 ;  /* 0x000000ffff0a7224 */ /* 0x000fe400078e0a11 */
[----:B0-----:R-:W-:-:S03]  /*3980*/  IMAD.WIDE.U32 R4, R8, 0x4, R4 ;  /* 0x0000000408047825 */ /* 0x001fc600078e0004 */
[----:B------:R-:W-:-:S05]  /*3990*/  IADD3 R11, P0, PT, R4, 0x20, RZ ;  /* 0x00000020040b7810 */ /* 0x000fca0007f1e0ff */
[----:B------:R-:W-:-:S08]  /*39a0*/  IMAD.X R14, RZ, RZ, R5, P0 ;  /* 0x000000ffff0e7224 */ /* 0x000fd000000e0605 */
.L_x_52:
[----:B------:R-:W-:Y:S01]  /*39b0*/  IMAD.MOV.U32 R12, RZ, RZ, R11 ;  /* 0x000000ffff0c7224 */ /* 0x000fe200078e000b */
[----:B------:R-:W2:Y:S01]  /*39c0*/  LDL.128 R4, [R9+-0x20] ;  /* 0xffffe00009047983 */ /* 0x000ea20000100c00 */
[----:B------:R-:W-:-:S05]  /*39d0*/  IMAD.MOV.U32 R13, RZ, RZ, R14 ;  /* 0x000000ffff0d7224 */ /* 0x000fca00078e000e */
[----:B------:R-:W2:Y:S04]  /*39e0*/  LDG.E R11, desc[UR10][R12.64+-0x20] ;  /* 0xffffe00a0c0b7981 */ /* 0x000ea8000c1e1900 */
[----:B------:R-:W3:Y:S04]  /*39f0*/  LDG.E R28, desc[UR10][R12.64+-0x1c] ;  /* 0xffffe40a0c1c7981 */ /* 0x000ee8000c1e1900 */
[----:B------:R-:W4:Y:S04]  /*3a00*/  LDG.E R15, desc[UR10][R12.64+-0x18] ;  /* 0xffffe80a0c0f7981 */ /* 0x000f28000c1e1900 */
[----:B------:R-:W5:Y:S01]  /*3a10*/  LDG.E R14, desc[UR10][R12.64+-0x14] ;  /* 0xffffec0a0c0e7981 */ /* 0x000f62000c1e1900 */
[----:B--2---:R-:W-:-:S03]  /*3a20*/  IMAD R4, R11, -0x2, R4 ;  /* 0xfffffffe0b047824 */ /* 0x004fc600078e0204 */
[----:B------:R-:W2:Y:S01]  /*3a30*/  LDG.E R11, desc[UR10][R12.64+-0x10] ;  /* 0xfffff00a0c0b7981 */ /* 0x000ea2000c1e1900 */
[----:B---3--:R-:W-:-:S03]  /*3a40*/  IMAD R5, R28, -0x2, R5 ;  /* 0xfffffffe1c057824 */ /* 0x008fc600078e0205 */
[----:B------:R-:W3:Y:S01]  /*3a50*/  LDG.E R28, desc[UR10][R12.64+-0xc] ;  /* 0xfffff40a0c1c7981 */ /* 0x000ee2000c1e1900 */
[----:B----4-:R-:W-:-:S03]  /*3a60*/  IMAD R6, R15, -0x2, R6 ;  /* 0xfffffffe0f067824 */ /* 0x010fc600078e0206 */
[----:B------:R-:W4:Y:S01]  /*3a70*/  LDG.E R15, desc[UR10][R12.64+-0x8] ;  /* 0xfffff80a0c0f7981 */ /* 0x000f22000c1e1900 */
[----:B-----5:R-:W-:-:S03]  /*3a80*/  IMAD R7, R14, -0x2, R7 ;  /* 0xfffffffe0e077824 */ /* 0x020fc600078e0207 */
[----:B------:R-:W5:Y:S04]  /*3a90*/  LDG.E R14, desc[UR10][R12.64+-0x4] ;  /* 0xfffffc0a0c0e7981 */ /* 0x000f68000c1e1900 */
[----:B------:R0:W-:Y:S04]  /*3aa0*/  STL.128 [R9+-0x20], R4 ;  /* 0xffffe00409007387 */ /* 0x0001e80000100c00 */
[----:B0-----:R-:W2:Y:S02]  /*3ab0*/  LDL.128 R4, [R9+-0x10] ;  /* 0xfffff00009047983 */ /* 0x001ea40000100c00 */
[----:B--2---:R-:W-:-:S02]  /*3ac0*/  IMAD R4, R11, -0x2, R4 ;  /* 0xfffffffe0b047824 */ /* 0x004fc400078e0204 */
[----:B---3--:R-:W-:Y:S01]  /*3ad0*/  IMAD R5, R28, -0x2, R5 ;  /* 0xfffffffe1c057824 */ /* 0x008fe200078e0205 */
[----:B------:R-:W2:Y:S01]  /*3ae0*/  LDG.E R11, desc[UR10][R12.64] ;  /* 0x0000000a0c0b7981 */ /* 0x000ea2000c1e1900 */
[----:B----4-:R-:W-:Y:S02]  /*3af0*/  IMAD R6, R15, -0x2, R6 ;  /* 0xfffffffe0f067824 */ /* 0x010fe400078e0206 */
[----:B-----5:R-:W-:Y:S01]  /*3b00*/  IMAD R7, R14, -0x2, R7 ;  /* 0xfffffffe0e077824 */ /* 0x020fe200078e0207 */
[----:B------:R-:W3:Y:S04]  /*3b10*/  LDG.E R28, desc[UR10][R12.64+0x4] ;  /* 0x0000040a0c1c7981 */ /* 0x000ee8000c1e1900 */
[----:B------:R0:W-:Y:S04]  /*3b20*/  STL.128 [R9+-0x10], R4 ;  /* 0xfffff00409007387 */ /* 0x0001e80000100c00 */
[----:B------:R-:W4:Y:S04]  /*3b30*/  LDG.E R15, desc[UR10][R12.64+0x8] ;  /* 0x0000080a0c0f7981 */ /* 0x000f28000c1e1900 */
[----:B------:R-:W5:Y:S04]  /*3b40*/  LDG.E R14, desc[UR10][R12.64+0xc] ;  /* 0x00000c0a0c0e7981 */ /* 0x000f68000c1e1900 */
[----:B0-----:R-:W2:Y:S01]  /*3b50*/  LDL.128 R4, [R9] ;  /* 0x0000000009047983 */ /* 0x001ea20000100c00 */
[----:B------:R-:W-:-:S02]  /*3b60*/  VIADD R10, R10, 0x10 ;  /* 0x000000100a0a7836 */ /* 0x000fc40000000000 */
[----:B--2---:R-:W-:Y:S02]  /*3b70*/  IMAD R4, R11, -0x2, R4 ;  /* 0xfffffffe0b047824 */ /* 0x004fe400078e0204 */
[----:B---3--:R-:W-:Y:S01]  /*3b80*/  IMAD R5, R28, -0x2, R5 ;  /* 0xfffffffe1c057824 */ /* 0x008fe200078e0205 */
[----:B------:R-:W2:Y:S01]  /*3b90*/  LDG.E R11, desc[UR10][R12.64+0x10] ;  /* 0x0000100a0c0b7981 */ /* 0x000ea2000c1e1900 */
[----:B----4-:R-:W-:Y:S02]  /*3ba0*/  IMAD R6, R15, -0x2, R6 ;  /* 0xfffffffe0f067824 */ /* 0x010fe400078e0206 */
[----:B-----5:R-:W-:Y:S01]  /*3bb0*/  IMAD R7, R14, -0x2, R7 ;  /* 0xfffffffe0e077824 */ /* 0x020fe200078e0207 */
[----:B------:R-:W3:Y:S04]  /*3bc0*/  LDG.E R28, desc[UR10][R12.64+0x14] ;  /* 0x0000140a0c1c7981 */ /* 0x000ee8000c1e1900 */
[----:B------:R0:W-:Y:S04]  /*3bd0*/  STL.128 [R9], R4 ;  /* 0x0000000409007387 */ /* 0x0001e80000100c00 */
[----:B------:R-:W4:Y:S04]  /*3be0*/  LDG.E R15, desc[UR10][R12.64+0x18] ;  /* 0x0000180a0c0f7981 */ /* 0x000f28000c1e1900 */
[----:B------:R-:W5:Y:S04]  /*3bf0*/  LDG.E R14, desc[UR10][R12.64+0x1c] ;  /* 0x00001c0a0c0e7981 */ /* 0x000f68000c1e1900 */
[----:B0-----:R-:W2:Y:S01]  /*3c00*/  LDL.128 R4, [R9+0x10] ;  /* 0x0000100009047983 */ /* 0x001ea20000100c00 */
[----:B------:R-:W-:Y:S01]  /*3c10*/  ISETP.NE.AND P0, PT, R10, RZ, PT ;  /* 0x000000ff0a00720c */ /* 0x000fe20003f05270 */
[----:B--2---:R-:W-:Y:S01]  /*3c20*/  IMAD R4, R11, -0x2, R4 ;  /* 0xfffffffe0b047824 */ /* 0x004fe200078e0204 */
[----:B------:R-:W-:Y:S01]  /*3c30*/  IADD3 R11, P3, PT, R12, 0x40, RZ ;  /* 0x000000400c0b7810 */ /* 0x000fe20007f7e0ff */
[----:B---3--:R-:W-:-:S02]  /*3c40*/  IMAD R5, R28, -0x2, R5 ;  /* 0xfffffffe1c057824 */ /* 0x008fc400078e0205 */
[----:B----4-:R-:W-:Y:S02]  /*3c50*/  IMAD R6, R15, -0x2, R6 ;  /* 0xfffffffe0f067824 */ /* 0x010fe400078e0206 */
[----:B-----5:R-:W-:Y:S02]  /*3c60*/  IMAD R7, R14, -0x2, R7 ;  /* 0xfffffffe0e077824 */ /* 0x020fe400078e0207 */
[----:B------:R-:W-:-:S03]  /*3c70*/  IMAD.X R14, RZ, RZ, R13, P3 ;  /* 0x000000ffff0e7224 */ /* 0x000fc600018e060d */
[----:B------:R0:W-:Y:S02]  /*3c80*/  STL.128 [R9+0x10], R4 ;  /* 0x0000100409007387 */ /* 0x0001e40000100c00 */
[----:B0-----:R-:W-:Y:S01]  /*3c90*/  VIADD R9, R9, 0x40 ;  /* 0x0000004009097836 */ /* 0x001fe20000000000 */
[----:B------:R-:W-:Y:S06]  /*3ca0*/  @P0 BRA `(.L_x_52) ;  /* 0xfffffffc00400947 */ /* 0x000fec000383ffff */
[----:B------:R-:W-:Y:S05]  /*3cb0*/  BSYNC.RECONVERGENT B4 ;  /* 0x0000000000047941 */ /* 0x000fea0003800200 */
.L_x_51:
[----:B------:R-:W-:-:S07]  /*3cc0*/  IMAD.MOV.U32 R9, RZ, RZ, R17 ;  /* 0x000000ffff097224 */ /* 0x000fce00078e0011 */
.L_x_50:
[----:B------:R-:W-:Y:S05]  /*3cd0*/  BSYNC.RECONVERGENT B3 ;  /* 0x0000000000037941 */ /* 0x000fea0003800200 */
.L_x_49:
[----:B------:R-:W-:Y:S01]  /*3ce0*/  ISETP.NE.AND P0, PT, R19, RZ, PT ;  /* 0x000000ff1300720c */ /* 0x000fe20003f05270 */
[----:B------:R-:W-:-:S12]  /*3cf0*/  BSSY.RECONVERGENT B3, `(.L_x_53) ;  /* 0x000006d000037945 */ /* 0x000fd80003800200 */
[----:B------:R-:W-:Y:S05]  /*3d00*/  @!P0 BRA `(.L_x_54) ;  /* 0x0000000400ac8947 */ /* 0x000fea0003800000 */
[----:B0-----:R-:W-:Y:S01]  /*3d10*/  VIADD R4, R19, 0xffffffff ;  /* 0xffffffff13047836 */ /* 0x001fe20000000000 */
[----:B------:R-:W-:Y:S01]  /*3d20*/  BSSY.RECONVERGENT B4, `(.L_x_55) ;  /* 0x000002e000047945 */ /* 0x000fe20003800200 */
[----:B------:R-:W-:-:S03]  /*3d30*/  ISETP.NE.AND P3, PT, R18, RZ, PT ;  /* 0x000000ff1200720c */ /* 0x000fc60003f65270 */
[----:B------:R-:W-:-:S13]  /*3d40*/  ISETP.GE.U32.AND P0, PT, R4, 0x7, PT ;  /* 0x000000070400780c */ /* 0x000fda0003f06070 */
[----:B------:R-:W-:Y:S05]  /*3d50*/  @!P0 BRA `(.L_x_56) ;  /* 0x0000000000a88947 */ /* 0x000fea0003800000 */
[----:B------:R-:W0:Y:S01]  /*3d60*/  LDC.64 R4, c[0x0][0x380] ;  /* 0x0000e000ff047b82 */ /* 0x000e220000000a00 */
[C---:B------:R-:W-:Y:S01]  /*3d70*/  IMAD.IADD R7, R8.reuse, 0x1, R9 ;  /* 0x0000000108077824 */ /* 0x040fe200078e0209 */
[----:B------:R-:W-:Y:S01]  /*3d80*/  LEA R6, R9, UR17, 0x2 ;  /* 0x0000001109067c11 */ /* 0x000fe2000f8e10ff */
[----:B------:R-:W1:Y:S04]  /*3d90*/  LDCU.64 UR8, c[0x0][0x380] ;  /* 0x00007000ff0877ac */ /* 0x000e680008000a00 */
[----:B------:R-:W2:Y:S01]  /*3da0*/  LDL R10, [R6] ;  /* 0x00000000060a7983 */ /* 0x000ea20000100800 */
[----:B------:R-:W-:-:S03]  /*3db0*/  IADD3 R11, P0, PT, R8, R9, RZ ;  /* 0x00000009080b7210 */ /* 0x000fc60007f1e0ff */
[----:B------:R-:W3:Y:S01]  /*3dc0*/  LDL R14, [R6+0x4] ;  /* 0x00000400060e7983 */ /* 0x000ee20000100800 */
[----:B0-----:R-:W-:-:S03]  /*3dd0*/  IMAD.WIDE.U32 R4, R7, 0x4, R4 ;  /* 0x0000000407047825 */ /* 0x001fc600078e0004 */
[----:B------:R-:W4:Y:S04]  /*3de0*/  LDL R29, [R6+0x8] ;  /* 0x00000800061d7983 */ /* 0x000f280000100800 */
[----:B------:R1:W2:Y:S01]  /*3df0*/  LDG.E R7, desc[UR10][R4.64] ;  /* 0x0000000a04077981 */ /* 0x0002a2000c1e1900 */
[----:B------:R-:W-:-:S03]  /*3e00*/  IMAD.X R12, RZ, RZ, RZ, P0 ;  /* 0x000000ffff0c7224 */ /* 0x000fc600000e06ff */
[----:B------:R-:W5:Y:S01]  /*3e10*/  LDL R28, [R6+0x14] ;  /* 0x00001400061c7983 */ /* 0x000f620000100800 */
[----:B-1----:R-:W-:-:S04]  /*3e20*/  LEA R4, P0, R11, UR8, 0x2 ;  /* 0x000000080b047c11 */ /* 0x002fc8000f8010ff */
[----:B------:R-:W-:-:S05]  /*3e30*/  LEA.HI.X R5, R11, UR9, R12, 0x2, P0 ;  /* 0x000000090b057c11 */ /* 0x000fca00080f140c */
[----:B------:R-:W3:Y:S04]  /*3e40*/  LDG.E R11, desc[UR10][R4.64+0x4] ;  /* 0x0000040a040b7981 */ /* 0x000ee8000c1e1900 */
[----:B------:R-:W4:Y:S04]  /*3e50*/  LDG.E R12, desc[UR10][R4.64+0x8] ;  /* 0x0000080a040c7981 */ /* 0x000f28000c1e1900 */
[----:B------:R-:W5:Y:S01]  /*3e60*/  LDG.E R13, desc[UR10][R4.64+0x1c] ;  /* 0x00001c0a040d7981 */ /* 0x000f62000c1e1900 */
[----:B--2---:R-:W-:-:S03]  /*3e70*/  IMAD R15, R7, -0x2, R10 ;  /* 0xfffffffe070f7824 */ /* 0x004fc600078e020a */
[----:B------:R-:W2:Y:S04]  /*3e80*/  LDL R7, [R6+0xc] ;  /* 0x00000c0006077983 */ /* 0x000ea80000100800 */
[----:B------:R-:W2:Y:S01]  /*3e90*/  LDG.E R10, desc[UR10][R4.64+0xc] ;  /* 0x00000c0a040a7981 */ /* 0x000ea2000c1e1900 */
[----:B---3--:R-:W-:-:S03]  /*3ea0*/  IMAD R27, R11, -0x2, R14 ;  /* 0xfffffffe0b1b7824 */ /* 0x008fc600078e020e */
[----:B------:R-:W3:Y:S01]  /*3eb0*/  LDG.E R14, desc[UR10][R4.64+0x10] ;  /* 0x0000100a040e7981 */ /* 0x000ee2000c1e1900 */
[----:B----4-:R-:W-:-:S03]  /*3ec0*/  IMAD R29, R12, -0x2, R29 ;  /* 0xfffffffe0c1d7824 */ /* 0x010fc600078e021d */
[----:B------:R0:W-:Y:S04]  /*3ed0*/  STL [R6+0x4], R27 ;  /* 0x0000041b06007387 */ /* 0x0001e80000100800 */
[----:B------:R1:W-:Y:S04]  /*3ee0*/  STL [R6+0x8], R29 ;  /* 0x0000081d06007387 */ /* 0x0003e80000100800 */
[----:B------:R-:W5:Y:S04]  /*3ef0*/  LDG.E R12, desc[UR10][R4.64+0x14] ;  /* 0x0000140a040c7981 */ /* 0x000f68000c1e1900 */
[----:B------:R-:W4:Y:S04]  /*3f00*/  LDG.E R11, desc[UR10][R4.64+0x18] ;  /* 0x0000180a040b7981 */ /* 0x000f28000c1e1900 */
[----:B0-----:R-:W4:Y:S04]  /*3f10*/  LDL R27, [R6+0x18] ;  /* 0x00001800061b7983 */ /* 0x001f280000100800 */
[----:B-1----:R-:W3:Y:S01]  /*3f20*/  LDL R29, [R6+0x1c] ;  /* 0x00001c00061d7983 */ /* 0x002ee20000100800 */
[----:B--2---:R-:W-:-:S03]  /*3f30*/  IMAD R7, R10, -0x2, R7 ;  /* 0xfffffffe0a077824 */ /* 0x004fc600078e0207 */
[----:B------:R-:W2:Y:S04]  /*3f40*/  LDL R10, [R6+0x10] ;  /* 0x00001000060a7983 */ /* 0x000ea80000100800 */
[----:B------:R2:W-:Y:S04]  /*3f50*/  STL [R6], R15 ;  /* 0x0000000f06007387 */ /* 0x0005e80000100800 */
[----:B------:R0:W-:Y:S01]  /*3f60*/  STL [R6+0xc], R7 ;  /* 0x00000c0706007387 */ /* 0x0001e20000100800 */
[----:B-----5:R-:W-:Y:S02]  /*3f70*/  IMAD R12, R12, -0x2, R28 ;  /* 0xfffffffe0c0c7824 */ /* 0x020fe400078e021c */
[----:B----4-:R-:W-:-:S02]  /*3f80*/  IMAD R11, R11, -0x2, R27 ;  /* 0xfffffffe0b0b7824 */ /* 0x010fc400078e021b */
[----:B---3--:R-:W-:Y:S01]  /*3f90*/  IMAD R13, R13, -0x2, R29 ;  /* 0xfffffffe0d0d7824 */ /* 0x008fe200078e021d */
[----:B------:R0:W-:Y:S04]  /*3fa0*/  STL [R6+0x14], R12 ;  /* 0x0000140c06007387 */ /* 0x0001e80000100800 */
[----:B------:R0:W-:Y:S04]  /*3fb0*/  STL [R6+0x18], R11 ;  /* 0x0000180b06007387 */ /* 0x0001e80000100800 */
[----:B------:R0:W-:Y:S01]  /*3fc0*/  STL [R6+0x1c], R13 ;  /* 0x00001c0d06007387 */ /* 0x0001e20000100800 */
[----:B------:R-:W-:-:S02]  /*3fd0*/  VIADD R9, R9, 0x8 ;  /* 0x0000000809097836 */ /* 0x000fc40000000000 */
[----:B--2---:R-:W-:-:S05]  /*3fe0*/  IMAD R15, R14, -0x2, R10 ;  /* 0xfffffffe0e0f7824 */ /* 0x004fca00078e020a */
[----:B------:R0:W-:Y:S02]  /*3ff0*/  STL [R6+0x10], R15 ;  /* 0x0000100f06007387 */ /* 0x0001e40000100800 */
.L_x_56:
[----:B------:R-:W-:Y:S05]  /*4000*/  BSYNC.RECONVERGENT B4 ;  /* 0x0000000000047941 */ /* 0x000fea0003800200 */
.L_x_55:
[----:B------:R-:W-:Y:S05]  /*4010*/  @!P3 BRA `(.L_x_54) ;  /* 0x0000000000e8b947 */ /* 0x000fea0003800000 */
[----:B------:R-:W-:Y:S01]  /*4020*/  VIADD R4, R18, 0xffffffff ;  /* 0xffffffff12047836 */ /* 0x000fe20000000000 */
[----:B------:R-:W-:Y:S01]  /*4030*/  BSSY.RECONVERGENT B4, `(.L_x_57) ;  /* 0x000001e000047945 */ /* 0x000fe20003800200 */
[----:B------:R-:W-:-:S03]  /*4040*/  ISETP.NE.AND P3, PT, R16, RZ, PT ;  /* 0x000000ff1000720c */ /* 0x000fc60003f65270 */
[----:B------:R-:W-:-:S13]  /*4050*/  ISETP.GE.U32.AND P0, PT, R4, 0x3, PT ;  /* 0x000000030400780c */ /* 0x000fda0003f06070 */
[----:B------:R-:W-:Y:S05]  /*4060*/  @!P0 BRA `(.L_x_58) ;  /* 0x0000000000688947 */ /* 0x000fea0003800000 */
[----:B0-----:R-:W0:Y:S01]  /*4070*/  LDC.64 R6, c[0x0][0x380] ;  /* 0x0000e000ff067b82 */ /* 0x001e220000000a00 */
[----:B------:R-:W1:Y:S01]  /*4080*/  LDCU.64 UR8, c[0x0][0x380] ;  /* 0x00007000ff0877ac */ /* 0x000e620008000a00 */
[C---:B------:R-:W-:Y:S01]  /*4090*/  IADD3 R5, P0, PT, R8.reuse, R9, RZ ;  /* 0x0000000908057210 */ /* 0x040fe20007f1e0ff */
[----:B------:R-:W-:-:S04]  /*40a0*/  IMAD.IADD R11, R8, 0x1, R9 ;  /* 0x00000001080b7824 */ /* 0x000fc800078e0209 */
[----:B------:R-:W-:Y:S01]  /*40b0*/  IMAD.X R10, RZ, RZ, RZ, P0 ;  /* 0x000000ffff0a7224 */ /* 0x000fe200000e06ff */
[----:B-1----:R-:W-:-:S04]  /*40c0*/  LEA R4, P0, R5, UR8, 0x2 ;  /* 0x0000000805047c11 */ /* 0x002fc8000f8010ff */
[----:B------:R-:W-:Y:S01]  /*40d0*/  LEA.HI.X R5, R5, UR9, R10, 0x2, P0 ;  /* 0x0000000905057c11 */ /* 0x000fe200080f140a */
[----:B0-----:R-:W-:Y:S01]  /*40e0*/  IMAD.WIDE.U32 R6, R11, 0x4, R6 ;  /* 0x000000040b067825 */ /* 0x001fe200078e0006 */
[----:B------:R-:W-:-:S03]  /*40f0*/  LEA R10, R9, UR17, 0x2 ;  /* 0x00000011090a7c11 */ /* 0x000fc6000f8e10ff */
[----:B------:R-:W2:Y:S04]  /*4100*/  LDG.E R12, desc[UR10][R4.64+0x4] ;  /* 0x0000040a040c7981 */ /* 0x000ea8000c1e1900 */
[----:B------:R-:W3:Y:S04]  /*4110*/  LDG.E R11, desc[UR10][R4.64+0x8] ;  /* 0x0000080a040b7981 */ /* 0x000ee8000c1e1900 */
[----:B------:R-:W4:Y:S04]  /*4120*/  LDG.E R13, desc[UR10][R4.64+0xc] ;  /* 0x00000c0a040d7981 */ /* 0x000f28000c1e1900 */
[----:B------:R-:W5:Y:S04]  /*4130*/  LDG.E R7, desc[UR10][R6.64] ;  /* 0x0000000a06077981 */ /* 0x000f68000c1e1900 */
[----:B------:R-:W5:Y:S04]  /*4140*/  LDL R14, [R10] ;  /* 0x000000000a0e7983 */ /* 0x000f680000100800 */
[----:B------:R-:W2:Y:S04]  /*4150*/  LDL R27, [R10+0x4] ;  /* 0x000004000a1b7983 */ /* 0x000ea80000100800 */
[----:B------:R-:W3:Y:S04]  /*4160*/  LDL R28, [R10+0x8] ;  /* 0x000008000a1c7983 */ /* 0x000ee80000100800 */
[----:B------:R-:W4:Y:S01]  /*4170*/  LDL R29, [R10+0xc] ;  /* 0x00000c000a1d7983 */ /* 0x000f220000100800 */
[----:B------:R-:W-:-:S02]  /*4180*/  VIADD R9, R9, 0x4 ;  /* 0x0000000409097836 */ /* 0x000fc40000000000 */
[----:B-----5:R-:W-:Y:S02]  /*4190*/  IMAD R15, R7, -0x2, R14 ;  /* 0xfffffffe070f7824 */ /* 0x020fe400078e020e */
[----:B--2---:R-:W-:-:S03]  /*41a0*/  IMAD R27, R12, -0x2, R27 ;  /* 0xfffffffe0c1b7824 */ /* 0x004fc600078e021b */
[----:B------:R1:W-:Y:S01]  /*41b0*/  STL [R10], R15 ;  /* 0x0000000f0a007387 */ /* 0x0003e20000100800 */
[----:B---3--:R-:W-:-:S03]  /*41c0*/  IMAD R11, R11, -0x2, R28 ;  /* 0xfffffffe0b0b7824 */ /* 0x008fc600078e021c */
[----:B------:R1:W-:Y:S01]  /*41d0*/  STL [R10+0x4], R27 ;  /* 0x0000041b0a007387 */ /* 0x0003e20000100800 */
[----:B----4-:R-:W-:-:S03]  /*41e0*/  IMAD R13, R13, -0x2, R29 ;  /* 0xfffffffe0d0d7824 */ /* 0x010fc600078e021d */
[----:B------:R1:W-:Y:S04]  /*41f0*/  STL [R10+0x8], R11 ;  /* 0x0000080b0a007387 */ /* 0x0003e80000100800 */
[----:B------:R1:W-:Y:S02]  /*4200*/  STL [R10+0xc], R13 ;  /* 0x00000c0d0a007387 */ /* 0x0003e40000100800 */
.L_x_58:
[----:B------:R-:W-:Y:S05]  /*4210*/  BSYNC.RECONVERGENT B4 ;  /* 0x0000000000047941 */ /* 0x000fea0003800200 */
.L_x_57:
[----:B------:R-:W-:Y:S05]  /*4220*/  @!P3 BRA `(.L_x_54) ;  /* 0x000000000064b947 */ /* 0x000fea0003800000 */
[----:B------:R-:W2:Y:S01]  /*4230*/  LDC.64 R4, c[0x0][0x380] ;  /* 0x0000e000ff047b82 */ /* 0x000ea20000000a00 */
[----:B0-----:R-:W-:Y:S01]  /*4240*/  IMAD.IADD R7, R8, 0x1, R9 ;  /* 0x0000000108077824 */ /* 0x001fe200078e0209 */
[----:B------:R-:W-:-:S03]  /*4250*/  LEA R6, R9, UR17, 0x2 ;  /* 0x0000001109067c11 */ /* 0x000fc6000f8e10ff */
[----:B--2---:R-:W-:Y:S02]  /*4260*/  IMAD.WIDE.U32 R4, R7, 0x4, R4 ;  /* 0x0000000407047825 */ /* 0x004fe400078e0004 */
[----:B------:R-:W2:Y:S04]  /*4270*/  LDL R7, [R6] ;  /* 0x0000000006077983 */ /* 0x000ea80000100800 */
[----:B------:R-:W2:Y:S01]  /*4280*/  LDG.E R4, desc[UR10][R4.64] ;  /* 0x0000000a04047981 */ /* 0x000ea2000c1e1900 */
[----:B------:R-:W-:Y:S01]  /*4290*/  ISETP.NE.AND P0, PT, R16, 0x1, PT ;  /* 0x000000011000780c */ /* 0x000fe20003f05270 */
[----:B--2---:R-:W-:-:S05]  /*42a0*/  IMAD R7, R4, -0x2, R7 ;  /* 0xfffffffe04077824 */ /* 0x004fca00078e0207 */
[----:B------:R2:W-:Y:S07]  /*42b0*/  STL [R6], R7 ;  /* 0x0000000706007387 */ /* 0x0005ee0000100800 */
[----:B------:R-:W-:Y:S05]  /*42c0*/  @!P0 BRA `(.L_x_54) ;  /* 0x00000000003c8947 */ /* 0x000fea0003800000 */
[----:B------:R-:W0:Y:S01]  /*42d0*/  LDCU.64 UR8, c[0x0][0x380] ;  /* 0x00007000ff0877ac */ /* 0x000e220008000a00 */
[----:B------:R-:W-:-:S05]  /*42e0*/  IADD3 R8, P0, PT, R8, R9, RZ ;  /* 0x0000000908087210 */ /* 0x000fca0007f1e0ff */
[----:B------:R-:W-:Y:S01]  /*42f0*/  IMAD.X R5, RZ, RZ, RZ, P0 ;  /* 0x000000ffff057224 */ /* 0x000fe200000e06ff */
[----:B0-----:R-:W-:-:S04]  /*4300*/  LEA R4, P0, R8, UR8, 0x2 ;  /* 0x0000000808047c11 */ /* 0x001fc8000f8010ff */
[----:B------:R-:W-:Y:S02]  /*4310*/  LEA.HI.X R5, R8, UR9, R5, 0x2, P0 ;  /* 0x0000000908057c11 */ /* 0x000fe400080f1405 */
[----:B------:R-:W3:Y:S04]  /*4320*/  LDL R8, [R6+0x4] ;  /* 0x0000040006087983 */ /* 0x000ee80000100800 */
[----:B--2---:R-:W3:Y:S01]  /*4330*/  LDG.E R7, desc[UR10][R4.64+0x4] ;  /* 0x0000040a04077981 */ /* 0x004ee2000c1e1900 */
[----:B------:R-:W-:Y:S01]  /*4340*/  ISETP.NE.AND P0, PT, R16, 0x2, PT ;  /* 0x000000021000780c */ /* 0x000fe20003f05270 */
[----:B---3--:R-:W-:-:S05]  /*4350*/  IMAD R7, R7, -0x2, R8 ;  /* 0xfffffffe07077824 */ /* 0x008fca00078e0208 */
[----:B------:R3:W-:Y:S07]  /*4360*/  STL [R6+0x4], R7 ;  /* 0x0000040706007387 */ /* 0x0007ee0000100800 */
[----:B------:R-:W-:Y:S05]  /*4370*/  @!P0 BRA `(.L_x_54) ;  /* 0x0000000000108947 */ /* 0x000fea0003800000 */
[----:B------:R-:W2:Y:S04]  /*4380*/  LDG.E R4, desc[UR10][R4.64+0x8] ;  /* 0x0000080a04047981 */ /* 0x000ea8000c1e1900 */
[----:B---3--:R-:W2:Y:S02]  /*4390*/  LDL R7, [R6+0x8] ;  /* 0x0000080006077983 */ /* 0x008ea40000100800 */
[----:B--2---:R-:W-:-:S05]  /*43a0*/  IMAD R7, R4, -0x2, R7 ;  /* 0xfffffffe04077824 */ /* 0x004fca00078e0207 */
[----:B------:R4:W-:Y:S02]  /*43b0*/  STL [R6+0x8], R7 ;  /* 0x0000080706007387 */ /* 0x0009e40000100800 */
.L_x_54:
[----:B------:R-:W-:Y:S05]  /*43c0*/  BSYNC.RECONVERGENT B3 ;  /* 0x0000000000037941 */ /* 0x000fea0003800200 */
.L_x_53:
[----:B------:R-:W-:Y:S05]  /*43d0*/  BRA `(.L_x_45) ;  /* 0x0000000800ac7947 */ /* 0x000fea0003800000 */
.L_x_47:
        /* <DEDUP_REMOVED lines=9> */
[----:B------:R-:W-:Y:S01]  /*4470*/  BSSY.RECONVERGENT B4, `(.L_x_61) ;  /* 0x0000031000047945 */ /* 0x000fe20003800200 */
[----:B------:R-:W-:-:S07]  /*4480*/  IMAD.MOV.U32 R10, RZ, RZ, RZ ;  /* 0x000000ffff0a7224 */ /* 0x000fce00078e00ff */
.L_x_62:
[----:B-1----:R-:W1:Y:S01]  /*4490*/  LDC.64 R12, c[0x0][0x380] ;  /* 0x0000e000ff0c7b82 */ /* 0x002e620000000a00 */
[----:B0-----:R-:W-:Y:S01]  /*44a0*/  IMAD.IADD R5, R8, 0x1, R10 ;  /* 0x0000000108057824 */ /* 0x001fe200078e020a */
[----:B------:R-:W-:-:S03]  /*44b0*/  LEA R9, R10, UR17, 0x2 ;  /* 0x000000110a097c11 */ /* 0x000fc6000f8e10ff */
[----:B-1----:R-:W-:Y:S02]  /*44c0*/  IMAD.WIDE.U32 R12, R5, 0x4, R12 ;  /* 0x00000004050c7825 */ /* 0x002fe400078e000c */
[----:B------:R-:W2:Y:S04]  /*44d0*/  LDL.128 R4, [R9] ;  /* 0x0000000009047983 */ /* 0x000ea80000100c00 */
[----:B------:R-:W2:Y:S04]  /*44e0*/  LDG.E R11, desc[UR10][R12.64] ;  /* 0x0000000a0c0b7981 */ /* 0x000ea8000c1e1900 */
[----:B------:R-:W3:Y:S04]  /*44f0*/  LDG.E R28, desc[UR10][R12.64+0x4] ;  /* 0x0000040a0c1c7981 */ /* 0x000ee8000c1e1900 */
[----:B------:R-:W4:Y:S04]  /*4500*/  LDG.E R15, desc[UR10][R12.64+0x8] ;  /* 0x0000080a0c0f7981 */ /* 0x000f28000c1e1900 */
[----:B------:R-:W5:Y:S01]  /*4510*/  LDG.E R14, desc[UR10][R12.64+0xc] ;  /* 0x00000c0a0c0e7981 */ /* 0x000f62000c1e1900 */
[----:B--2---:R-:W-:-:S03]  /*4520*/  IMAD R4, R11, 0x2, R4 ;  /* 0x000000020b047824 */ /* 0x004fc600078e0204 */
[----:B------:R-:W2:Y:S01]  /*4530*/  LDG.E R11, desc[UR10][R12.64+0x10] ;  /* 0x0000100a0c0b7981 */ /* 0x000ea2000c1e1900 */
[----:B---3--:R-:W-:-:S03]  /*4540*/  IMAD R5, R28, 0x2, R5 ;  /* 0x000000021c057824 */ /* 0x008fc600078e0205 */
[----:B------:R-:W3:Y:S01]  /*4550*/  LDG.E R28, desc[UR10][R12.64+0x14] ;  /* 0x0000140a0c1c7981 */ /* 0x000ee2000c1e1900 */
[----:B----4-:R-:W-:-:S03]  /*4560*/  IMAD R6, R15, 0x2, R6 ;  /* 0x000000020f067824 */ /* 0x010fc600078e0206 */
[----:B------:R-:W4:Y:S01]  /*4570*/  LDG.E R15, desc[UR10][R12.64+0x18] ;  /* 0x0000180a0c0f7981 */ /* 0x000f22000c1e1900 */
[----:B-----5:R-:W-:-:S03]  /*4580*/  IMAD R7, R14, 0x2, R7 ;  /* 0x000000020e077824 */ /* 0x020fc600078e0207 */
[----:B------:R-:W5:Y:S04]  /*4590*/  LDG.E R14, desc[UR10][R12.64+0x1c] ;  /* 0x00001c0a0c0e7981 */ /* 0x000f68000c1e1900 */
[----:B------:R0:W-:Y:S04]  /*45a0*/  STL.128 [R9], R4 ;  /* 0x0000000409007387 */ /* 0x0001e80000100c00 */
[----:B0-----:R-:W2:Y:S02]  /*45b0*/  LDL.128 R4, [R9+0x10] ;  /* 0x0000100009047983 */ /* 0x001ea40000100c00 */
[----:B--2---:R-:W-:-:S02]  /*45c0*/  IMAD R4, R11, 0x2, R4 ;  /* 0x000000020b047824 */ /* 0x004fc400078e0204 */
[----:B---3--:R-:W-:Y:S01]  /*45d0*/  IMAD R5, R28, 0x2, R5 ;  /* 0x000000021c057824 */ /* 0x008fe200078e0205 */
[----:B------:R-:W2:Y:S01]  /*45e0*/  LDG.E R11, desc[UR10][R12.64+0x20] ;  /* 0x0000200a0c0b7981 */ /* 0x000ea2000c1e1900 */
[----:B----4-:R-:W-:Y:S02]  /*45f0*/  IMAD R6, R15, 0x2, R6 ;  /* 0x000000020f067824 */ /* 0x010fe400078e0206 */
[----:B-----5:R-:W-:Y:S01]  /*4600*/  IMAD R7, R14, 0x2, R7 ;  /* 0x000000020e077824 */ /* 0x020fe200078e0207 */
[----:B------:R-:W3:Y:S04]  /*4610*/  LDG.E R28, desc[UR10][R12.64+0x24] ;  /* 0x0000240a0c1c7981 */ /* 0x000ee8000c1e1900 */
[----:B------:R0:W-:Y:S04]  /*4620*/  STL.128 [R9+0x10], R4 ;  /* 0x0000100409007387 */ /* 0x0001e80000100c00 */
[----:B------:R-:W4:Y:S04]  /*4630*/  LDG.E R15, desc[UR10][R12.64+0x28] ;  /* 0x0000280a0c0f7981 */ /* 0x000f28000c1e1900 */
[----:B------:R-:W5:Y:S04]  /*4640*/  LDG.E R14, desc[UR10][R12.64+0x2c] ;  /* 0x00002c0a0c0e7981 */ /* 0x000f68000c1e1900 */
        /* <DEDUP_REMOVED lines=10> */
[----:B0-----:R-:W2:Y:S01]  /*46f0*/  LDL.128 R4, [R9+0x30] ;  /* 0x0000300009047983 */ /* 0x001ea20000100c00 */
[----:B------:R-:W-:-:S05]  /*4700*/  VIADD R10, R10, 0x10 ;  /* 0x000000100a0a7836 */ /* 0x000fca0000000000 */
[----:B------:R-:W-:Y:S01]  /*4710*/  ISETP.NE.AND P0, PT, R10, R17, PT ;  /* 0x000000110a00720c */ /* 0x000fe20003f05270 */
[----:B--2---:R-:W-:Y:S02]  /*4720*/  IMAD R4, R11, 0x2, R4 ;  /* 0x000000020b047824 */ /* 0x004fe400078e0204 */
[----:B----4-:R-:W-:Y:S02]  /*4730*/  IMAD R5, R14, 0x2, R5 ;  /* 0x000000020e057824 */ /* 0x010fe400078e0205 */
[----:B---3--:R-:W-:Y:S02]  /*4740*/  IMAD R6, R15, 0x2, R6 ;  /* 0x000000020f067824 */ /* 0x008fe400078e0206 */
[----:B-----5:R-:W-:-:S05]  /*4750*/  IMAD R7, R28, 0x2, R7 ;  /* 0x000000021c077824 */ /* 0x020fca00078e0207 */
[----:B------:R1:W-:Y:S01]  /*4760*/  STL.128 [R9+0x30], R4 ;  /* 0x0000300409007387 */ /* 0x0003e20000100c00 */
[----:B------:R-:W-:Y:S05]  /*4770*/  @P0 BRA `(.L_x_62) ;  /* 0xfffffffc00440947 */ /* 0x000fea000383ffff */
[----:B------:R-:W-:Y:S05]  /*4780*/  BSYNC.RECONVERGENT B4 ;  /* 0x0000000000047941 */ /* 0x000fea0003800200 */
.L_x_61:
[----:B-1----:R-:W-:-:S07]  /*4790*/  IMAD.MOV.U32 R9, RZ, RZ, R17 ;  /* 0x000000ffff097224 */ /* 0x002fce00078e0011 */
.L_x_60:
[----:B------:R-:W-:Y:S05]  /*47a0*/  BSYNC.RECONVERGENT B3 ;  /* 0x0000000000037941 */ /* 0x000fea0003800200 */
.L_x_59:
        /* <DEDUP_REMOVED lines=25> */
[----:B--2---:R-:W-:-:S03]  /*4940*/  IMAD R15, R7, 0x2, R10 ;  /* 0x00000002070f7824 */ /* 0x004fc600078e020a */
[----:B------:R-:W2:Y:S04]  /*4950*/  LDL R7, [R6+0xc] ;  /* 0x00000c0006077983 */ /* 0x000ea80000100800 */
[----:B------:R-:W2:Y:S01]  /*4960*/  LDG.E R10, desc[UR10][R4.64+0xc] ;  /* 0x00000c0a040a7981 */ /* 0x000ea2000c1e1900 */
[----:B---3--:R-:W-:-:S03]  /*4970*/  IMAD R27, R11, 0x2, R14 ;  /* 0x000000020b1b7824 */ /* 0x008fc600078e020e */
[----:B------:R-:W3:Y:S01]  /*4980*/  LDG.E R14, desc[UR10][R4.64+0x10] ;  /* 0x0000100a040e7981 */ /* 0x000ee2000c1e1900 */
[----:B----4-:R-:W-:-:S03]  /*4990*/  IMAD R29, R12, 0x2, R29 ;  /* 0x000000020c1d7824 */ /* 0x010fc600078e021d */
[----:B------:R0:W-:Y:S04]  /*49a0*/  STL [R6+0x4], R27 ;  /* 0x0000041b06007387 */ /* 0x0001e80000100800 */
[----:B------:R1:W-:Y:S04]  /*49b0*/  STL [R6+0x8], R29 ;  /* 0x0000081d06007387 */ /* 0x0003e80000100800 */
[----:B------:R-:W5:Y:S04]  /*49c0*/  LDG.E R12, desc[UR10][R4.64+0x14] ;  /* 0x0000140a040c7981 */ /* 0x000f68000c1e1900 */
[----:B------:R-:W4:Y:S04]  /*49d0*/  LDG.E R11, desc[UR10][R4.64+0x18] ;  /* 0x0000180a040b7981 */ /* 0x000f28000c1e1900 */
[----:B0-----:R-:W4:Y:S04]  /*49e0*/  LDL R27, [R6+0x18] ;  /* 0x00001800061b7983 */ /* 0x001f280000100800 */
[----:B-1----:R-:W3:Y:S01]  /*49f0*/  LDL R29, [R6+0x1c] ;  /* 0x00001c00061d7983 */ /* 0x002ee20000100800 */
[----:B--2---:R-:W-:-:S03]  /*4a00*/  IMAD R7, R10, 0x2, R7 ;  /* 0x000000020a077824 */ /* 0x004fc600078e0207 */
[----:B------:R-:W2:Y:S04]  /*4a10*/  LDL R10, [R6+0x10] ;  /* 0x00001000060a7983 */ /* 0x000ea80000100800 */
[----:B------:R2:W-:Y:S04]  /*4a20*/  STL [R6], R15 ;  /* 0x0000000f06007387 */ /* 0x0005e80000100800 */
[----:B------:R0:W-:Y:S01]  /*4a30*/  STL [R6+0xc], R7 ;  /* 0x00000c0706007387 */ /* 0x0001e20000100800 */
[----:B-----5:R-:W-:Y:S02]  /*4a40*/  IMAD R12, R12, 0x2, R28 ;  /* 0x000000020c0c7824 */ /* 0x020fe400078e021c */
[----:B----4-:R-:W-:-:S02]  /*4a50*/  IMAD R11, R11, 0x2, R27 ;  /* 0x000000020b0b7824 */ /* 0x010fc400078e021b */
[----:B---3--:R-:W-:Y:S01]  /*4a60*/  IMAD R13, R13, 0x2, R29 ;  /* 0x000000020d0d7824 */ /* 0x008fe200078e021d */
[----:B------:R0:W-:Y:S04]  /*4a70*/  STL [R6+0x14], R12 ;  /* 0x0000140c06007387 */ /* 0x0001e80000100800 */
[----:B------:R0:W-:Y:S04]  /*4a80*/  STL [R6+0x18], R11 ;  /* 0x0000180b06007387 */ /* 0x0001e80000100800 */
[----:B------:R0:W-:Y:S01]  /*4a90*/  STL [R6+0x1c], R13 ;  /* 0x00001c0d06007387 */ /* 0x0001e20000100800 */
[----:B------:R-:W-:-:S02]  /*4aa0*/  VIADD R9, R9, 0x8 ;  /* 0x0000000809097836 */ /* 0x000fc40000000000 */
[----:B--2---:R-:W-:-:S05]  /*4ab0*/  IMAD R15, R14, 0x2, R10 ;  /* 0x000000020e0f7824 */ /* 0x004fca00078e020a */
[----:B------:R0:W-:Y:S02]  /*4ac0*/  STL [R6+0x10], R15 ;  /* 0x0000100f06007387 */ /* 0x0001e40000100800 */
.L_x_65:
[----:B------:R-:W-:Y:S05]  /*4ad0*/  BSYNC.RECONVERGENT B4 ;  /* 0x0000000000047941 */ /* 0x000fea0003800200 */
.L_x_64:
        /* <DEDUP_REMOVED lines=24> */
[----:B-----5:R-:W-:Y:S02]  /*4c60*/  IMAD R15, R7, 0x2, R14 ;  /* 0x00000002070f7824 */ /* 0x020fe400078e020e */
[----:B--2---:R-:W-:-:S03]  /*4c70*/  IMAD R27, R12, 0x2, R27 ;  /* 0x000000020c1b7824 */ /* 0x004fc600078e021b */
[----:B------:R1:W-:Y:S01]  /*4c80*/  STL [R10], R15 ;  /* 0x0000000f0a007387 */ /* 0x0003e20000100800 */
[----:B---3--:R-:W-:-:S03]  /*4c90*/  IMAD R11, R11, 0x2, R28 ;  /* 0x000000020b0b7824 */ /* 0x008fc600078e021c */
[----:B------:R1:W-:Y:S01]  /*4ca0*/  STL [R10+0x4], R27 ;  /* 0x0000041b0a007387 */ /* 0x0003e20000100800 */
[----:B----4-:R-:W-:-:S03]  /*4cb0*/  IMAD R13, R13, 0x2, R29 ;  /* 0x000000020d0d7824 */ /* 0x010fc600078e021d */
[----:B------:R1:W-:Y:S04]  /*4cc0*/  STL [R10+0x8], R11 ;  /* 0x0000080b0a007387 */ /* 0x0003e80000100800 */
[----:B------:R1:W-:Y:S02]  /*4cd0*/  STL [R10+0xc], R13 ;  /* 0x00000c0d0a007387 */ /* 0x0003e40000100800 */
.L_x_67:
[----:B------:R-:W-:Y:S05]  /*4ce0*/  BSYNC.RECONVERGENT B4 ;  /* 0x0000000000047941 */ /* 0x000fea0003800200 */
.L_x_66:
        /* <DEDUP_REMOVED lines=8> */
[----:B--2---:R-:W-:-:S05]  /*4d70*/  IMAD R7, R4, 0x2, R7 ;  /* 0x0000000204077824 */ /* 0x004fca00078e0207 */
[----:B------:R2:W-:Y:S07]  /*4d80*/  STL [R6], R7 ;  /* 0x0000000706007387 */ /* 0x0005ee0000100800 */
[----:B------:R-:W-:Y:S05]  /*4d90*/  @!P0 BRA `(.L_x_63) ;  /* 0x0000000000388947 */ /* 0x000fea0003800000 */
[----:B------:R-:W0:Y:S01]  /*4da0*/  LDCU.64 UR8, c[0x0][0x380] ;  /* 0x00007000ff0877ac */ /* 0x000e220008000a00 */
[----:B------:R-:W-:Y:S01]  /*4db0*/  IADD3 R8, P0, PT, R8, R9, RZ ;  /* 0x0000000908087210 */ /* 0x000fe20007f1e0ff */
[----:B-1----:R-:W3:Y:S01]  /*4dc0*/  LDL R10, [R6+0x4] ;  /* 0x00000400060a7983 */ /* 0x002ee20000100800 */
[----:B------:R-:W-:-:S03]  /*4dd0*/  ISETP.NE.AND P3, PT, R16, 0x2, PT ;  /* 0x000000021000780c */ /* 0x000fc60003f65270 */
[----:B------:R-:W-:-:S10]  /*4de0*/  IMAD.X R5, RZ, RZ, RZ, P0 ;  /* 0x000000ffff057224 */ /* 0x000fd400000e06ff */
[----:B------:R-:W4:Y:S01]  /*4df0*/  @P3 LDL R9, [R6+0x8] ;  /* 0x0000080006093983 */ /* 0x000f220000100800 */
[----:B0-----:R-:W-:-:S04]  /*4e00*/  LEA R4, P0, R8, UR8, 0x2 ;  /* 0x0000000808047c11 */ /* 0x001fc8000f8010ff */
[----:B------:R-:W-:-:S05]  /*4e10*/  LEA.HI.X R5, R8, UR9, R5, 0x2, P0 ;  /* 0x0000000908057c11 */ /* 0x000fca00080f1405 */
[----:B--2---:R-:W3:Y:S04]  /*4e20*/  LDG.E R7, desc[UR10][R4.64+0x4] ;  /* 0x0000040a04077981 */ /* 0x004ee8000c1e1900 */
[----:B------:R-:W4:Y:S01]  /*4e30*/  @P3 LDG.E R8, desc[UR10][R4.64+0x8] ;  /* 0x0000080a04083981 */ /* 0x000f22000c1e1900 */
[----:B---3--:R-:W-:Y:S02]  /*4e40*/  IMAD R7, R7, 0x2, R10 ;  /* 0x0000000207077824 */ /* 0x008fe400078e020a */
[----:B----4-:R-:W-:-:S03]  /*4e50*/  @P3 IMAD R9, R8, 0x2, R9 ;  /* 0x0000000208093824 */ /* 0x010fc600078e0209 */
[----:B------:R3:W-:Y:S04]  /*4e60*/  STL [R6+0x4], R7 ;  /* 0x0000040706007387 */ /* 0x0007e80000100800 */
[----:B------:R3:W-:Y:S02]  /*4e70*/  @P3 STL [R6+0x8], R9 ;  /* 0x0000080906003387 */ /* 0x0007e40000100800 */
.L_x_63:
[----:B------:R-:W-:Y:S05]  /*4e80*/  BSYNC.RECONVERGENT B3 ;  /* 0x0000000000037941 */ /* 0x000fea0003800200 */
.L_x_45:
[----:B------:R-:W5:Y:S01]  /*4e90*/  LDCU UR4, c[0x0][0x3a8] ;  /* 0x00007500ff0477ac */ /* 0x000f620008000800 */
[----:B0-----:R-:W-:Y:S01]  /*4ea0*/  IMAD.MOV.U32 R12, RZ, RZ, RZ ;  /* 0x000000ffff0c7224 */ /* 0x001fe200078e00ff */
[----:B-----5:R-:W-:-:S09]  /*4eb0*/  UISETP.GT.AND UP1, UPT, UR4, URZ, UPT ;  /* 0x000000ff0400728c */ /* 0x020fd2000bf24270 */
[----:B------:R-:W-:Y:S05]  /*4ec0*/  BRA.U !UP1, `(.L_x_48) ;  /* 0x0000000509ac7547 */ /* 0x000fea000b800000 */
[----:B------:R-:W-:Y:S01]  /*4ed0*/  ISETP.GE.U32.AND P0, PT, R23, 0xf, PT ;  /* 0x0000000f1700780c */ /* 0x000fe20003f06070 */
[----:B------:R-:W-:Y:S01]  /*4ee0*/  BSSY.RECONVERGENT B3, `(.L_x_68) ;  /* 0x000002d000037945 */ /* 0x000fe20003800200 */
[----:B-1----:R-:W-:-:S11]  /*4ef0*/  CS2R R12, SRZ ;  /* 0x00000000000c7805 */ /* 0x002fd6000001ff00 */
[----:B------:R-:W-:Y:S05]  /*4f00*/  @!P0 BRA `(.L_x_69) ;  /* 0x0000000000a88947 */ /* 0x000fea0003800000 */
[----:B------:R-:W-:Y:S01]  /*4f10*/  BSSY.RECONVERGENT B4, `(.L_x_70) ;  /* 0x0000028000047945 */ /* 0x000fe20003800200 */
[----:B------:R-:W-:Y:S02]  /*4f20*/  IMAD.MOV.U32 R27, RZ, RZ, RZ ;  /* 0x000000ffff1b7224 */ /* 0x000fe400078e00ff */
[----:B------:R-:W-:-:S07]  /*4f30*/  IMAD.MOV.U32 R12, RZ, RZ, RZ ;  /* 0x000000ffff0c7224 */ /* 0x000fce00078e00ff */
.L_x_71:
[----:B------:R-:W-:-:S05]  /*4f40*/  LEA R28, R27, UR17, 0x2 ;  /* 0x000000111b1c7c11 */ /* 0x000fca000f8e10ff */
[----:B---3--:R-:W3:Y:S04]  /*4f50*/  LDL.128 R8, [R28] ;  /* 0x000000001c087983 */ /* 0x008ee80000100c00 */
[----:B--2-4-:R-:W2:Y:S01]  /*4f60*/  LDL.128 R4, [R28+0x10] ;  /* 0x000010001c047983 */ /* 0x014ea20000100c00 */
[----:B---3--:R-:W-:Y:S02]  /*4f70*/  IABS R29, R9 ;  /* 0x00000009001d7213 */ /* 0x008fe40000000000 */
[----:B------:R-:W-:Y:S02]  /*4f80*/  IABS R8, R8 ;  /* 0x0000000800087213 */ /* 0x000fe40000000000 */
[----:B------:R-:W-:Y:S02]  /*4f90*/  IABS R11, R11 ;  /* 0x0000000b000b7213 */ /* 0x000fe40000000000 */
[----:B------:R-:W-:-:S02]  /*4fa0*/  IADD3 R29, PT, PT, R29, R8, R12 ;  /* 0x000000081d1d7210 */ /* 0x000fc40007ffe00c */
[----:B------:R-:W-:Y:S01]  /*4fb0*/  IABS R9, R10 ;  /* 0x0000000a00097213 */ /* 0x000fe20000000000 */
[----:B------:R-:W-:Y:S01]  /*4fc0*/  IMAD.MOV.U32 R8, RZ, RZ, R11 ;  /* 0x000000ffff087224 */ /* 0x000fe200078e000b */
[----:B------:R-:W3:Y:S04]  /*4fd0*/  LDL.128 R12, [R28+0x30] ;  /* 0x000030001c0c7983 */ /* 0x000ee80000100c00 */
[----:B------:R-:W-:Y:S02]  /*4fe0*/  IADD3 R29, PT, PT, R8, R9, R29 ;  /* 0x00000009081d7210 */ /* 0x000fe40007ffe01d */
[----:B------:R0:W4:Y:S01]  /*4ff0*/  LDL.128 R8, [R28+0x20] ;  /* 0x000020001c087983 */ /* 0x0001220000100c00 */
[----:B--2---:R-:W-:Y:S02]  /*5000*/  IABS R5, R5 ;  /* 0x0000000500057213 */ /* 0x004fe40000000000 */
[----:B0-----:R-:W-:-:S03]  /*5010*/  IABS R28, R4 ;  /* 0x00000004001c7213 */ /* 0x001fc60000000000 */
[----:B------:R-:W-:Y:S02]  /*5020*/  IMAD.MOV.U32 R4, RZ, RZ, R5 ;  /* 0x000000ffff047224 */ /* 0x000fe400078e0005 */
[----:B------:R-:W-:-:S05]  /*5030*/  IMAD.MOV.U32 R5, RZ, RZ, R28 ;  /* 0x000000ffff057224 */ /* 0x000fca00078e001c */
[----:B------:R-:W-:Y:S02]  /*5040*/  IADD3 R29, PT, PT, R4, R5, R29 ;  /* 0x00000005041d7210 */ /* 0x000fe40007ffe01d */
[----:B------:R-:W-:Y:S02]  /*5050*/  IABS R4, R7 ;  /* 0x0000000700047213 */ /* 0x000fe40000000000 */
[----:B------:R-:W-:Y:S01]  /*5060*/  IABS R5, R6 ;  /* 0x0000000600057213 */ /* 0x000fe20000000000 */
[----:B------:R-:W-:-:S03]  /*5070*/  VIADD R27, R27, 0x10 ;  /* 0x000000101b1b7836 */ /* 0x000fc60000000000 */
[----:B------:R-:W-:Y:S02]  /*5080*/  IADD3 R29, PT, PT, R4, R5, R29 ;  /* 0x00000005041d7210 */ /* 0x000fe40007ffe01d */
[----:B------:R-:W-:Y:S02]  /*5090*/  ISETP.NE.AND P0, PT, R27, R17, PT ;  /* 0x000000111b00720c */ /* 0x000fe40003f05270 */
[----:B----4-:R-:W-:Y:S02]  /*50a0*/  IABS R4, R9 ;  /* 0x0000000900047213 */ /* 0x010fe40000000000 */
[----:B------:R-:W-:Y:S02]  /*50b0*/  IABS R5, R8 ;  /* 0x0000000800057213 */ /* 0x000fe40000000000 */
[----:B------:R-:W-:Y:S02]  /*50c0*/  IABS R11, R11 ;  /* 0x0000000b000b7213 */ /* 0x000fe40000000000 */
[----:B------:R-:W-:-:S02]  /*50d0*/  IABS R10, R10 ;  /* 0x0000000a000a7213 */ /* 0x000fc40000000000 */
[----:B------:R-:W-:Y:S01]  /*50e0*/  IADD3 R29, PT, PT, R4, R5, R29 ;  /* 0x00000005041d7210 */ /* 0x000fe20007ffe01d */
[----:B------:R-:W-:Y:S02]  /*50f0*/  IMAD.MOV.U32 R4, RZ, RZ, R11 ;  /* 0x000000ffff047224 */ /* 0x000fe400078e000b */
[----:B------:R-:W-:Y:S01]  /*5100*/  IMAD.MOV.U32 R5, RZ, RZ, R10 ;  /* 0x000000ffff057224 */ /* 0x000fe200078e000a */
[----:B---3--:R-:W-:Y:S02]  /*5110*/  IABS R6, R13 ;  /* 0x0000000d00067213 */ /* 0x008fe40000000000 */
[----:B------:R-:W-:Y:S02]  /*5120*/  IABS R7, R12 ;  /* 0x0000000c00077213 */ /* 0x000fe40000000000 */
[----:B------:R-:W-:Y:S02]  /*5130*/  IADD3 R29, PT, PT, R4, R5, R29 ;  /* 0x00000005041d7210 */ /* 0x000fe40007ffe01d */
[----:B------:R-:W-:-:S02]  /*5140*/  IABS R12, R15 ;  /* 0x0000000f000c7213 */ /* 0x000fc40000000000 */
[----:B------:R-:W-:Y:S02]  /*5150*/  IABS R4, R14 ;  /* 0x0000000e00047213 */ /* 0x000fe40000000000 */
[----:B------:R-:W-:-:S04]  /*5160*/  IADD3 R29, PT, PT, R6, R7, R29 ;  /* 0x00000007061d7210 */ /* 0x000fc80007ffe01d */
[----:B------:R-:W-:Y:S01]  /*5170*/  IADD3 R12, PT, PT, R12, R4, R29 ;  /* 0x000000040c0c7210 */ /* 0x000fe20007ffe01d */
[----:B------:R-:W-:Y:S06]  /*5180*/  @P0 BRA `(.L_x_71) ;  /* 0xfffffffc006c0947 */ /* 0x000fec000383ffff */
[----:B------:R-:W-:Y:S05]  /*5190*/  BSYNC.RECONVERGENT B4 ;  /* 0x0000000000047941 */ /* 0x000fea0003800200 */
.L_x_70:
[----:B------:R-:W-:-:S07]  /*51a0*/  IMAD.MOV.U32 R13, RZ, RZ, R17 ;  /* 0x000000ffff0d7224 */ /* 0x000fce00078e0011 */
.L_x_69:
[----:B------:R-:W-:Y:S05]  /*51b0*/  BSYNC.RECONVERGENT B3 ;  /* 0x0000000000037941 */ /* 0x000fea0003800200 */
.L_x_68:
[----:B------:R-:W-:-:S13]  /*51c0*/  ISETP.NE.AND P0, PT, R19, RZ, PT ;  /* 0x000000ff1300720c */ /* 0x000fda0003f05270 */
[----:B------:R-:W-:Y:S05]  /*51d0*/  @!P0 BRA `(.L_x_48) ;  /* 0x0000000000e88947 */ /* 0x000fea0003800000 */
[----:B------:R-:W-:Y:S01]  /*51e0*/  VIADD R4, R19, 0xffffffff ;  /* 0xffffffff13047836 */ /* 0x000fe20000000000 */
[----:B------:R-:W-:Y:S01]  /*51f0*/  BSSY.RECONVERGENT B3, `(.L_x_72) ;  /* 0x0000017000037945 */ /* 0x000fe20003800200 */
[----:B------:R-:W-:-:S03]  /*5200*/  ISETP.NE.AND P3, PT, R18, RZ, PT ;  /* 0x000000ff1200720c */ /* 0x000fc60003f65270 */
[----:B------:R-:W-:-:S13]  /*5210*/  ISETP.GE.U32.AND P0, PT, R4, 0x7, PT ;  /* 0x000000070400780c */ /* 0x000fda0003f06070 */
[----:B------:R-:W-:Y:S05]  /*5220*/  @!P0 BRA `(.L_x_73) ;  /* 0x00000000004c8947 */ /* 0x000fea0003800000 */
[----:B------:R-:W-:-:S05]  /*5230*/  LEA R14, R13, UR17, 0x2 ;  /* 0x000000110d0e7c11 */ /* 0x000fca000f8e10ff */
[----:B--234-:R-:W2:Y:S04]  /*5240*/  LDL.128 R4, [R14] ;  /* 0x000000000e047983 */ /* 0x01cea80000100c00 */
[----:B------:R-:W3:Y:S01]  /*5250*/  LDL.128 R8, [R14+0x10] ;  /* 0x000010000e087983 */ /* 0x000ee20000100c00 */
[----:B------:R-:W-:Y:S01]  /*5260*/  VIADD R13, R13, 0x8 ;  /* 0x000000080d0d7836 */ /* 0x000fe20000000000 */
[----:B--2---:R-:W-:Y:S02]  /*5270*/  IABS R5, R5 ;  /* 0x0000000500057213 */ /* 0x004fe40000000000 */
[----:B------:R-:W-:Y:S02]  /*5280*/  IABS R4, R4 ;  /* 0x0000000400047213 */ /* 0x000fe40000000000 */
[----:B------:R-:W-:-:S02]  /*5290*/  IABS R7, R7 ;  /* 0x0000000700077213 */ /* 0x000fc40000000000 */
[----:B------:R-:W-:Y:S02]  /*52a0*/  IADD3 R4, PT, PT, R5, R4, R12 ;  /* 0x0000000405047210 */ /* 0x000fe40007ffe00c */
[----:B------:R-:W-:Y:S01]  /*52b0*/  IABS R6, R6 ;  /* 0x0000000600067213 */ /* 0x000fe20000000000 */
[----:B------:R-:W-:Y:S01]  /*52c0*/  IMAD.MOV.U32 R5, RZ, RZ, R7 ;  /* 0x000000ffff057224 */ /* 0x000fe200078e0007 */
[----:B---3--:R-:W-:Y:S02]  /*52d0*/  IABS R9, R9 ;  /* 0x0000000900097213 */ /* 0x008fe40000000000 */
[----:B------:R-:W-:Y:S02]  /*52e0*/  IABS R8, R8 ;  /* 0x0000000800087213 */ /* 0x000fe40000000000 */
[----:B------:R-:W-:Y:S01]  /*52f0*/  IADD3 R4, PT, PT, R5, R6, R4 ;  /* 0x0000000605047210 */ /* 0x000fe20007ffe004 */
[----:B------:R-:W-:Y:S01]  /*5300*/  IMAD.MOV.U32 R5, RZ, RZ, R9 ;  /* 0x000000ffff057224 */ /* 0x000fe200078e0009 */
[----:B------:R-:W-:Y:S01]  /*5310*/  IABS R7, R11 ;  /* 0x0000000b00077213 */ /* 0x000fe20000000000 */
[----:B------:R-:W-:Y:S01]  /*5320*/  IMAD.MOV.U32 R6, RZ, RZ, R8 ;  /* 0x000000ffff067224 */ /* 0x000fe200078e0008 */
[----:B------:R-:W-:-:S04]  /*5330*/  IABS R12, R10 ;  /* 0x0000000a000c7213 */ /* 0x000fc80000000000 */
[----:B------:R-:W-:-:S04]  /*5340*/  IADD3 R4, PT, PT, R5, R6, R4 ;  /* 0x0000000605047210 */ /* 0x000fc80007ffe004 */
[----:B------:R-:W-:-:S07]  /*5350*/  IADD3 R12, PT, PT, R7, R12, R4 ;  /* 0x0000000c070c7210 */ /* 0x000fce0007ffe004 */
.L_x_73:
[----:B------:R-:W-:Y:S05]  /*5360*/  BSYNC.RECONVERGENT B3 ;  /* 0x0000000000037941 */ /* 0x000fea0003800200 */
.L_x_72:
[----:B------:R-:W-:Y:S05]  /*5370*/  @!P3 BRA `(.L_x_48) ;  /* 0x000000000080b947 */ /* 0x000fea0003800000 */
[----:B------:R-:W-:Y:S01]  /*5380*/  VIADD R4, R18, 0xffffffff ;  /* 0xffffffff12047836 */ /* 0x000fe20000000000 */
[----:B------:R-:W-:Y:S01]  /*5390*/  BSSY.RECONVERGENT B3, `(.L_x_74) ;  /* 0x0000010000037945 */ /* 0x000fe20003800200 */
[----:B------:R-:W-:-:S03]  /*53a0*/  ISETP.NE.AND P3, PT, R16, RZ, PT ;  /* 0x000000ff1000720c */ /* 0x000fc60003f65270 */
[----:B------:R-:W-:-:S13]  /*53b0*/  ISETP.GE.U32.AND P0, PT, R4, 0x3, PT ;  /* 0x000000030400780c */ /* 0x000fda0003f06070 */
[----:B------:R-:W-:Y:S05]  /*53c0*/  @!P0 BRA `(.L_x_75) ;  /* 0x0000000000308947 */ /* 0x000fea0003800000 */
[----:B------:R-:W-:-:S06]  /*53d0*/  LEA R4, R13, UR17, 0x2 ;  /* 0x000000110d047c11 */ /* 0x000fcc000f8e10ff */
[----:B--234-:R-:W2:Y:S01]  /*53e0*/  LDL.128 R4, [R4] ;  /* 0x0000000004047983 */ /* 0x01cea20000100c00 */
[----:B------:R-:W-:Y:S01]  /*53f0*/  VIADD R13, R13, 0x4 ;  /* 0x000000040d0d7836 */ /* 0x000fe20000000000 */
[----:B--2---:R-:W-:Y:S02]  /*5400*/  IABS R8, R4 ;  /* 0x0000000400087213 */ /* 0x004fe40000000000 */
[----:B------:R-:W-:Y:S02]  /*5410*/  IABS R7, R7 ;  /* 0x0000000700077213 */ /* 0x000fe40000000000 */
[----:B------:R-:W-:Y:S01]  /*5420*/  IABS R9, R6 ;  /* 0x0000000600097213 */ /* 0x000fe20000000000 */
[----:B------:R-:W-:Y:S01]  /*5430*/  IMAD.MOV.U32 R6, RZ, RZ, R8 ;  /* 0x000000ffff067224 */ /* 0x000fe200078e0008 */
[----:B------:R-:W-:Y:S01]  /*5440*/  IABS R5, R5 ;  /* 0x0000000500057213 */ /* 0x000fe20000000000 */
[----:B------:R-:W-:Y:S02]  /*5450*/  IMAD.MOV.U32 R8, RZ, RZ, R7 ;  /* 0x000000ffff087224 */ /* 0x000fe400078e0007 */
[----:B------:R-:W-:Y:S01]  /*5460*/  IMAD.MOV.U32 R7, RZ, RZ, R9 ;  /* 0x000000ffff077224 */ /* 0x000fe200078e0009 */
[----:B------:R-:W-:-:S04]  /*5470*/  IADD3 R5, PT, PT, R5, R6, R12 ;  /* 0x0000000605057210 */ /* 0x000fc80007ffe00c */
[----:B------:R-:W-:-:S07]  /*5480*/  IADD3 R12, PT, PT, R8, R7, R5 ;  /* 0x00000007080c7210 */ /* 0x000fce0007ffe005 */
.L_x_75:
[----:B------:R-:W-:Y:S05]  /*5490*/  BSYNC.RECONVERGENT B3 ;  /* 0x0000000000037941 */ /* 0x000fea0003800200 */
.L_x_74:
[----:B------:R-:W-:Y:S05]  /*54a0*/  @!P3 BRA `(.L_x_48) ;  /* 0x000000000034b947 */ /* 0x000fea0003800000 */
[----:B--234-:R-:W-:-:S05]  /*54b0*/  LEA R6, R13, UR17, 0x2 ;  /* 0x000000110d067c11 */ /* 0x01cfca000f8e10ff */
[----:B------:R-:W2:Y:S01]  /*54c0*/  LDL.64 R4, [R6] ;  /* 0x0000000006047983 */ /* 0x000ea20000100a00 */
[----:B------:R-:W-:Y:S02]  /*54d0*/  ISETP.NE.AND P0, PT, R16, 0x1, PT ;  /* 0x000000011000780c */ /* 0x000fe40003f05270 */
[----:B--2---:R-:W-:-:S05]  /*54e0*/  IABS R7, R4 ;  /* 0x0000000400077213 */ /* 0x004fca0000000000 */
[----:B------:R-:W-:-:S06]  /*54f0*/  IMAD.IADD R12, R12, 0x1, R7 ;  /* 0x000000010c0c7824 */ /* 0x000fcc00078e0207 */
[----:B------:R-:W-:Y:S05]  /*5500*/  @!P0 BRA `(.L_x_48) ;  /* 0x00000000001c8947 */ /* 0x000fea0003800000 */
[----:B------:R-:W2:Y:S01]  /*5510*/  LDL R6, [R6+0x8] ;  /* 0x0000080006067983 */ /* 0x000ea20000100800 */
[----:B------:R-:W-:Y:S02]  /*5520*/  ISETP.NE.AND P0, PT, R16, 0x2, PT ;  /* 0x000000021000780c */ /* 0x000fe40003f05270 */
[----:B------:R-:W-:-:S05]  /*5530*/  IABS R5, R5 ;  /* 0x0000000500057213 */ /* 0x000fca0000000000 */
[----:B------:R-:W-:-:S06]  /*5540*/  IMAD.IADD R12, R12, 0x1, R5 ;  /* 0x000000010c0c7824 */ /* 0x000fcc00078e0205 */
[----:B--2---:R-:W-:-:S05]  /*5550*/  @P0 IABS R4, R6 ;  /* 0x0000000600040213 */ /* 0x004fca0000000000 */
[----:B------:R-:W-:-:S04]  /*5560*/  @P0 IMAD.MOV.U32 R5, RZ, RZ, R4 ;  /* 0x000000ffff050224 */ /* 0x000fc800078e0004 */
[----:B------:R-:W-:-:S07]  /*5570*/  @P0 IMAD.IADD R12, R12, 0x1, R5 ;  /* 0x000000010c0c0824 */ /* 0x000fce00078e0205 */
.L_x_48:
[----:B------:R-:W-:Y:S05]  /*5580*/  BSYNC.RECONVERGENT B1 ;  /* 0x0000000000017941 */ /* 0x000fea0003800200 */
.L_x_43:
[CC--:B------:R-:W-:Y:S01]  /*5590*/  ISETP.LE.OR P0, PT, R12.reuse, R3.reuse, !PT ;  /* 0x000000030c00720c */ /* 0x0c0fe20007f03670 */
[----:B------:R-:W-:Y:S01]  /*55a0*/  BSSY.RECONVERGENT B1, `(.L_x_76) ;  /* 0x00000b0000017945 */ /* 0x000fe20003800200 */
[----:B------:R-:W-:-:S11]  /*55b0*/  VIMNMX R3, PT, PT, R12, R3, !PT ;  /* 0x000000030c037248 */ /* 0x000fd60007fe0100 */
[----:B------:R-:W-:Y:S05]  /*55c0*/  @P0 BRA `(.L_x_77) ;  /* 0x0000000800b40947 */ /* 0x000fea0003800000 */
[----:B------:R-:W5:Y:S02]  /*55d0*/  LDCU UR4, c[0x0][0x3ac] ;  /* 0x00007580ff0477ac */ /* 0x000f640008000800 */
[----:B-----5:R-:W-:-:S04]  /*55e0*/  UIADD3 UR4, UPT, UPT, UR4, -0x2, URZ ;  /* 0xfffffffe04047890 */ /* 0x020fc8000fffe0ff */
[----:B------:R-:W-:-:S03]  /*55f0*/  UISETP.GE.U32.AND UP1, UPT, UR4, 0xf, UPT ;  /* 0x0000000f0400788c */ /* 0x000fc6000bf26070 */
[----:B------:R-:W-:-:S06]  /*5600*/  UMOV UR4, 0x1 ;  /* 0x0000000100047882 */ /* 0x000fcc0000000000 */
[----:B------:R-:W-:Y:S05]  /*5610*/  BRA.U !UP1, `(.L_x_78) ;  /* 0x00000001098c7547 */ /* 0x000fea000b800000 */
[----:B------:R-:W0:Y:S01]  /*5620*/  LDCU.64 UR8, c[0x0][0x3a0] ;  /* 0x00007400ff0877ac */ /* 0x000e220008000a00 */
[----:B------:R-:W-:-:S05]  /*5630*/  UMOV UR4, 0x1 ;  /* 0x0000000100047882 */ /* 0x000fca0000000000 */
.L_x_79:
[----:B------:R-:W-:-:S09]  /*5640*/  ULEA UR6, UR4, UR5, 0x2 ;  /* 0x0000000504067291 */ /* 0x000fd2000f8e10ff */
[----:B01-3--:R-:W3:Y:S04]  /*5650*/  LDL.128 R8, [UR6+0xc] ;  /* 0x00000c06ff087983 */ /* 0x00bee80008100c00 */
[----:B0-2-4-:R-:W2:Y:S01]  /*5660*/  LDL.128 R4, [UR6+0x1c] ;  /* 0x00001c06ff047983 */ /* 0x015ea20008100c00 */
[----:B------:R-:W-:-:S03]  /*5670*/  IMAD R3, R20, UR7, RZ ;  /* 0x0000000714037c24 */ /* 0x000fc6000f8e02ff */
[----:B------:R-:W4:Y:S02]  /*5680*/  LDL R13, [UR6+0x3c] ;  /* 0x00003c06ff0d7983 */ /* 0x000f240008100800 */
[----:B------:R-:W-:-:S05]  /*5690*/  IADD3 R3, P0, PT, R3, UR4, RZ ;  /* 0x0000000403037c10 */ /* 0x000fca000ff1e0ff */
[----:B------:R-:W-:Y:S01]  /*56a0*/  IMAD.X R28, RZ, RZ, R24, P0 ;  /* 0x000000ffff1c7224 */ /* 0x000fe200000e0618 */
[----:B------:R-:W-:-:S04]  /*56b0*/  LEA R14, P0, R3, UR8, 0x2 ;  /* 0x00000008030e7c11 */ /* 0x000fc8000f8010ff */
[----:B------:R-:W-:Y:S02]  /*56c0*/  LEA.HI.X R15, R3, UR9, R28, 0x2, P0 ;  /* 0x00000009030f7c11 */ /* 0x000fe400080f141c */
[----:B------:R-:W5:Y:S04]  /*56d0*/  LDL R3, [UR6] ;  /* 0x00000006ff037983 */ /* 0x000f680008100800 */
[----:B---3--:R-:W-:Y:S04]  /*56e0*/  STG.E desc[UR10][R14.64+0x8], R8 ;  /* 0x000008080e007986 */ /* 0x008fe8000c10190a */
[----:B------:R-:W-:Y:S04]  /*56f0*/  STG.E desc[UR10][R14.64+0xc], R9 ;  /* 0x00000c090e007986 */ /* 0x000fe8000c10190a */
[----:B------:R-:W-:Y:S04]  /*5700*/  STG.E desc[UR10][R14.64+0x10], R10 ;  /* 0x0000100a0e007986 */ /* 0x000fe8000c10190a */
[----:B------:R0:W-:Y:S04]  /*5710*/  STG.E desc[UR10][R14.64+0x14], R11 ;  /* 0x0000140b0e007986 */ /* 0x0001e8000c10190a */
[----:B--2---:R-:W-:Y:S04]  /*5720*/  STG.E desc[UR10][R14.64+0x18], R4 ;  /* 0x000018040e007986 */ /* 0x004fe8000c10190a */
[----:B------:R1:W-:Y:S04]  /*5730*/  STG.E desc[UR10][R14.64+0x1c], R5 ;  /* 0x00001c050e007986 */ /* 0x0003e8000c10190a */
[----:B0-----:R-:W2:Y:S04]  /*5740*/  LDL.128 R8, [UR6+0x2c] ;  /* 0x00002c06ff087983 */ /* 0x001ea80008100c00 */
[----:B-1----:R-:W3:Y:S04]  /*5750*/  LDL.64 R4, [UR6+0x4] ;  /* 0x00000406ff047983 */ /* 0x002ee80008100a00 */
[----:B------:R0:W-:Y:S04]  /*5760*/  STG.E desc[UR10][R14.64+0x20], R6 ;  /* 0x000020060e007986 */ /* 0x0001e8000c10190a */
[----:B------:R0:W-:Y:S04]  /*5770*/  STG.E desc[UR10][R14.64+0x24], R7 ;  /* 0x000024070e007986 */ /* 0x0001e8000c10190a */
[----:B-----5:R0:W-:Y:S04]  /*5780*/  STG.E desc[UR10][R14.64+-0x4], R3 ;  /* 0xfffffc030e007986 */ /* 0x0201e8000c10190a */
[----:B----4-:R0:W-:Y:S01]  /*5790*/  STG.E desc[UR10][R14.64+0x38], R13 ;  /* 0x0000380d0e007986 */ /* 0x0101e2000c10190a */
[----:B------:R-:W-:-:S02]  /*57a0*/  ULOP3.LUT UR12, UR7, 0xfffffff0, URZ, 0xc0, !UPT ;  /* 0xfffffff0070c7892 */ /* 0x000fc4000f8ec0ff */
[----:B------:R-:W-:-:S04]  /*57b0*/  UIADD3 UR6, UPT, UPT, UR4, 0xf, URZ ;  /* 0x0000000f04067890 */ /* 0x000fc8000fffe0ff */
[----:B------:R-:W-:Y:S02]  /*57c0*/  UISETP.NE.AND UP1, UPT, UR6, UR12, UPT ;  /* 0x0000000c0600728c */ /* 0x000fe4000bf25270 */
[----:B------:R-:W-:Y:S01]  /*57d0*/  UIADD3 UR4, UPT, UPT, UR4, 0x10, URZ ;  /* 0x0000001004047890 */ /* 0x000fe2000fffe0ff */
[----:B--2---:R0:W-:Y:S04]  /*57e0*/  STG.E desc[UR10][R14.64+0x28], R8 ;  /* 0x000028080e007986 */ /* 0x0041e8000c10190a */
[----:B------:R0:W-:Y:S04]  /*57f0*/  STG.E desc[UR10][R14.64+0x2c], R9 ;  /* 0x00002c090e007986 */ /* 0x0001e8000c10190a */
[----:B------:R0:W-:Y:S04]  /*5800*/  STG.E desc[UR10][R14.64+0x30], R10 ;  /* 0x0000300a0e007986 */ /* 0x0001e8000c10190a */
[----:B------:R0:W-:Y:S04]  /*5810*/  STG.E desc[UR10][R14.64+0x34], R11 ;  /* 0x0000340b0e007986 */ /* 0x0001e8000c10190a */
[----:B---3--:R0:W-:Y:S04]  /*5820*/  STG.E desc[UR10][R14.64], R4 ;  /* 0x000000040e007986 */ /* 0x0081e8000c10190a */
[----:B------:R0:W-:Y:S01]  /*5830*/  STG.E desc[UR10][R14.64+0x4], R5 ;  /* 0x000004050e007986 */ /* 0x0001e2000c10190a */
[----:B------:R-:W-:Y:S05]  /*5840*/  BRA.U UP1, `(.L_x_79) ;  /* 0xfffffffd017c7547 */ /* 0x000fea000b83ffff */
.L_x_78:
[----:B------:R-:W-:Y:S01]  /*5850*/  ULOP3.LUT UP1, URZ, UR7, 0xf, URZ, 0xc0, !UPT ;  /* 0x0000000f07ff7892 */ /* 0x000fe2000f82c0ff */
[----:B0-----:R-:W-:-:S08]  /*5860*/  IMAD.MOV.U32 R3, RZ, RZ, R12 ;  /* 0x000000ffff037224 */ /* 0x001fd000078e000c */
[----:B------:R-:W-:Y:S05]  /*5870*/  BRA.U !UP1, `(.L_x_77) ;  /* 0x0000000909087547 */ /* 0x000fea000b800000 */
[----:B------:R-:W-:Y:S01]  /*5880*/  LOP3.LUT P0, RZ, R26, 0x7, RZ, 0xc0, !PT ;  /* 0x000000071aff7812 */ /* 0x000fe2000780c0ff */
[----:B------:R-:W-:-:S12]  /*5890*/  @!P2 BRA `(.L_x_80) ;  /* 0x0000000000eca947 */ /* 0x000fd80003800000 */
[----:B------:R-:W-:Y:S01]  /*58a0*/  ULEA UR6, UR4, UR5, 0x2 ;  /* 0x0000000504067291 */ /* 0x000fe2000f8e10ff */
[----:B------:R-:W0:Y:S08]  /*58b0*/  LDCU.64 UR12, c[0x0][0x3a0] ;  /* 0x00007400ff0c77ac */ /* 0x000e300008000a00 */
[----:B-1----:R-:W5:Y:S04]  /*58c0*/  LDL R27, [UR6] ;  /* 0x00000006ff1b7983 */ /* 0x002f680008100800 */
[----:B------:R-:W5:Y:S04]  /*58d0*/  LDL R15, [UR6+0x4] ;  /* 0x00000406ff0f7983 */ /* 0x000f680008100800 */
[----:B---3--:R-:W3:Y:S04]  /*58e0*/  LDL R9, [UR6+0x8] ;  /* 0x00000806ff097983 */ /* 0x008ee80008100800 */
[----:B------:R-:W3:Y:S04]  /*58f0*/  LDL R13, [UR6+0xc] ;  /* 0x00000c06ff0d7983 */ /* 0x000ee80008100800 */
[----:B--2-4-:R-:W2:Y:S04]  /*5900*/  LDL R6, [UR6+0x10] ;  /* 0x00001006ff067983 */ /* 0x014ea80008100800 */
[----:B------:R-:W4:Y:S04]  /*5910*/  LDL R11, [UR6+0x14] ;  /* 0x00001406ff0b7983 */ /* 0x000f280008100800 */
[----:B------:R-:W4:Y:S04]  /*5920*/  LDL R10, [UR6+0x18] ;  /* 0x00001806ff0a7983 */ /* 0x000f280008100800 */
[----:B------:R-:W4:Y:S01]  /*5930*/  LDL R3, [UR6+0x1c] ;  /* 0x00001c06ff037983 */ /* 0x000f220008100800 */
[----:B------:R-:W-:Y:S01]  /*5940*/  IMAD R7, R20, UR7, RZ ;  /* 0x0000000714077c24 */ /* 0x000fe2000f8e02ff */
[----:B------:R-:W-:-:S02]  /*5950*/  UIADD3 UR6, UPT, UPT, UR4, 0x1, URZ ;  /* 0x0000000104067890 */ /* 0x000fc4000fffe0ff */
[----:B------:R-:W-:Y:S02]  /*5960*/  UIADD3 UR8, UPT, UPT, UR4, 0x5, URZ ;  /* 0x0000000504087890 */ /* 0x000fe4000fffe0ff */
[----:B------:R-:W-:-:S04]  /*5970*/  IADD3 R5, P3, PT, R7, UR4, RZ ;  /* 0x0000000407057c10 */ /* 0x000fc8000ff7e0ff */
[----:B------:R-:W-:Y:S01]  /*5980*/  IADD3 R14, P4, PT, R7, UR8, RZ ;  /* 0x00000008070e7c10 */ /* 0x000fe2000ff9e0ff */
[----:B------:R-:W-:Y:S01]  /*5990*/  IMAD.X R8, RZ, RZ, R24, P3 ;  /* 0x000000ffff087224 */ /* 0x000fe200018e0618 */
[----:B0-----:R-:W-:Y:S01]  /*59a0*/  LEA R4, P3, R5, UR12, 0x2 ;  /* 0x0000000c05047c11 */ /* 0x001fe2000f8610ff */
[----:B------:R-:W-:-:S03]  /*59b0*/  UIADD3 UR8, UPT, UPT, UR4, 0x7, URZ ;  /* 0x0000000704087890 */ /* 0x000fc6000fffe0ff */
[----:B------:R-:W-:Y:S02]  /*59c0*/  LEA.HI.X R5, R5, UR13, R8, 0x2, P3 ;  /* 0x0000000d05057c11 */ /* 0x000fe400098f1408 */
[----:B------:R-:W-:Y:S01]  /*59d0*/  IADD3 R8, P3, PT, R7, UR6, RZ ;  /* 0x0000000607087c10 */ /* 0x000fe2000ff7e0ff */
[----:B------:R-:W-:-:S04]  /*59e0*/  UIADD3 UR6, UPT, UPT, UR4, 0x2, URZ ;  /* 0x0000000204067890 */ /* 0x000fc8000fffe0ff */
[----:B------:R-:W-:Y:S01]  /*59f0*/  IMAD.X R29, RZ, RZ, R24, P3 ;  /* 0x000000ffff1d7224 */ /* 0x000fe200018e0618 */
[----:B-----5:R0:W-:Y:S02]  /*5a00*/  STG.E desc[UR10][R4.64+-0x4], R27 ;  /* 0xfffffc1b04007986 */ /* 0x0201e4000c10190a */
[----:B0-----:R-:W-:-:S04]  /*5a10*/  LEA R4, P3, R8, UR12, 0x2 ;  /* 0x0000000c08047c11 */ /* 0x001fc8000f8610ff */
[----:B------:R-:W-:Y:S02]  /*5a20*/  LEA.HI.X R5, R8, UR13, R29, 0x2, P3 ;  /* 0x0000000d08057c11 */ /* 0x000fe400098f141d */
[----:B------:R-:W-:Y:S01]  /*5a30*/  IADD3 R8, P3, PT, R7, UR6, RZ ;  /* 0x0000000607087c10 */ /* 0x000fe2000ff7e0ff */
[----:B------:R-:W-:Y:S02]  /*5a40*/  UIADD3 UR6, UPT, UPT, UR4, 0x3, URZ ;  /* 0x0000000304067890 */ /* 0x000fe4000fffe0ff */
[----:B------:R0:W-:Y:S02]  /*5a50*/  STG.E desc[UR10][R4.64+-0x4], R15 ;  /* 0xfffffc0f04007986 */ /* 0x0001e4000c10190a */
[----:B------:R-:W-:Y:S01]  /*5a60*/  IMAD.X R29, RZ, RZ, R24, P3 ;  /* 0x000000ffff1d7224 */ /* 0x000fe200018e0618 */
[----:B0-----:R-:W-:-:S04]  /*5a70*/  LEA R4, P3, R8, UR12, 0x2 ;  /* 0x0000000c08047c11 */ /* 0x001fc8000f8610ff */
[----:B------:R-:W-:Y:S02]  /*5a80*/  LEA.HI.X R5, R8, UR13, R29, 0x2, P3 ;  /* 0x0000000d08057c11 */ /* 0x000fe400098f141d */
[----:B------:R-:W-:Y:S01]  /*5a90*/  IADD3 R8, P3, PT, R7, UR6, RZ ;  /* 0x0000000607087c10 */ /* 0x000fe2000ff7e0ff */
[----:B------:R-:W-:Y:S02]  /*5aa0*/  UIADD3 UR6, UPT, UPT, UR4, 0x4, URZ ;  /* 0x0000000404067890 */ /* 0x000fe4000fffe0ff */
[----:B---3--:R0:W-:Y:S02]  /*5ab0*/  STG.E desc[UR10][R4.64+-0x4], R9 ;  /* 0xfffffc0904007986 */ /* 0x0081e4000c10190a */
[--C-:B------:R-:W-:Y:S01]  /*5ac0*/  IMAD.X R27, RZ, RZ, R24.reuse, P3 ;  /* 0x000000ffff1b7224 */ /* 0x100fe200018e0618 */
[----:B0-----:R-:W-:Y:S01]  /*5ad0*/  LEA R4, P3, R8, UR12, 0x2 ;  /* 0x0000000c08047c11 */ /* 0x001fe2000f8610ff */
[----:B------:R-:W-:-:S03]  /*5ae0*/  IMAD.X R9, RZ, RZ, R24, P4 ;  /* 0x000000ffff097224 */ /* 0x000fc600020e0618 */
[----:B------:R-:W-:Y:S02]  /*5af0*/  LEA.HI.X R5, R8, UR13, R27, 0x2, P3 ;  /* 0x0000000d08057c11 */ /* 0x000fe400098f141b */
[C---:B------:R-:W-:Y:S01]  /*5b00*/  IADD3 R15, P3, PT, R7.reuse, UR6, RZ ;  /* 0x00000006070f7c10 */ /* 0x040fe2000ff7e0ff */
[----:B------:R-:W-:Y:S01]  /*5b10*/  UIADD3 UR6, UPT, UPT, UR4, 0x6, URZ ;  /* 0x0000000604067890 */ /* 0x000fe2000fffe0ff */
[C---:B------:R-:W-:Y:S01]  /*5b20*/  LEA R8, P4, R14.reuse, UR12, 0x2 ;  /* 0x0000000c0e087c11 */ /* 0x040fe2000f8810ff */
[----:B------:R0:W-:Y:S01]  /*5b30*/  STG.E desc[UR10][R4.64+-0x4], R13 ;  /* 0xfffffc0d04007986 */ /* 0x0001e2000c10190a */
[----:B------:R-:W-:Y:S01]  /*5b40*/  UIADD3 UR4, UPT, UPT, UR4, 0x8, URZ ;  /* 0x0000000804047890 */ /* 0x000fe2000fffe0ff */
[----:B------:R-:W-:Y:S01]  /*5b50*/  IMAD.X R28, RZ, RZ, R24, P3 ;  /* 0x000000ffff1c7224 */ /* 0x000fe200018e0618 */
[----:B------:R-:W-:Y:S02]  /*5b60*/  LEA.HI.X R9, R14, UR13, R9, 0x2, P4 ;  /* 0x0000000d0e097c11 */ /* 0x000fe4000a0f1409 */
[----:B------:R-:W-:-:S02]  /*5b70*/  IADD3 R14, P4, PT, R7, UR8, RZ ;  /* 0x00000008070e7c10 */ /* 0x000fc4000ff9e0ff */
[----:B0-----:R-:W-:-:S04]  /*5b80*/  LEA R4, P3, R15, UR12, 0x2 ;  /* 0x0000000c0f047c11 */ /* 0x001fc8000f8610ff */
[----:B------:R-:W-:Y:S01]  /*5b90*/  LEA.HI.X R5, R15, UR13, R28, 0x2, P3 ;  /* 0x0000000d0f057c11 */ /* 0x000fe200098f141c */
[----:B------:R-:W-:Y:S01]  /*5ba0*/  IMAD.X R15, RZ, RZ, R24, P4 ;  /* 0x000000ffff0f7224 */ /* 0x000fe200020e0618 */
[----:B------:R-:W-:-:S03]  /*5bb0*/  IADD3 R13, P3, PT, R7, UR6, RZ ;  /* 0x00000006070d7c10 */ /* 0x000fc6000ff7e0ff */
[----:B--2---:R0:W-:Y:S02]  /*5bc0*/  STG.E desc[UR10][R4.64+-0x4], R6 ;  /* 0xfffffc0604007986 */ /* 0x0041e4000c10190a */
[----:B------:R-:W-:Y:S02]  /*5bd0*/  IMAD.X R28, RZ, RZ, R24, P3 ;  /* 0x000000ffff1c7224 */ /* 0x000fe400018e0618 */
[----:B----4-:R1:W-:Y:S01]  /*5be0*/  STG.E desc[UR10][R8.64+-0x4], R11 ;  /* 0xfffffc0b08007986 */ /* 0x0103e2000c10190a */
[C---:B0-----:R-:W-:Y:S02]  /*5bf0*/  LEA R6, P3, R13.reuse, UR12, 0x2 ;  /* 0x0000000c0d067c11 */ /* 0x041fe4000f8610ff */
[C---:B------:R-:W-:Y:S02]  /*5c00*/  LEA R4, P4, R14.reuse, UR12, 0x2 ;  /* 0x0000000c0e047c11 */ /* 0x040fe4000f8810ff */
[----:B------:R-:W-:Y:S02]  /*5c10*/  LEA.HI.X R7, R13, UR13, R28, 0x2, P3 ;  /* 0x0000000d0d077c11 */ /* 0x000fe400098f141c */
[----:B------:R-:W-:-:S03]  /*5c20*/  LEA.HI.X R5, R14, UR13, R15, 0x2, P4 ;  /* 0x0000000d0e057c11 */ /* 0x000fc6000a0f140f */
[----:B------:R1:W-:Y:S04]  /*5c30*/  STG.E desc[UR10][R6.64+-0x4], R10 ;  /* 0xfffffc0a06007986 */ /* 0x0003e8000c10190a */
[----:B------:R1:W-:Y:S02]  /*5c40*/  STG.E desc[UR10][R4.64+-0x4], R3 ;  /* 0xfffffc0304007986 */ /* 0x0003e4000c10190a */
.L_x_80:
[----:B-1----:R-:W-:Y:S01]  /*5c50*/  IMAD.MOV.U32 R3, RZ, RZ, R12 ;  /* 0x000000ffff037224 */ /* 0x002fe200078e000c */
[----:B------:R-:W-:Y:S06]  /*5c60*/  @!P0 BRA `(.L_x_77) ;  /* 0x00000004000c8947 */ /* 0x000fec0003800000 */
[----:B------:R-:W-:Y:S01]  /*5c70*/  ISETP.NE.AND P0, PT, R25, RZ, PT ;  /* 0x000000ff1900720c */ /* 0x000fe20003f05270 */
[----:B------:R-:W-:-:S12]  /*5c80*/  @!P1 BRA `(.L_x_81) ;  /* 0x00000000007c9947 */ /* 0x000fd80003800000 */
[----:B------:R-:W-:Y:S01]  /*5c90*/  ULEA UR6, UR4, UR5, 0x2 ;  /* 0x0000000504067291 */ /* 0x000fe2000f8e10ff */
[----:B------:R-:W0:Y:S08]  /*5ca0*/  LDCU.64 UR8, c[0x0][0x3a0] ;  /* 0x00007400ff0877ac */ /* 0x000e300008000a00 */
[----:B------:R-:W5:Y:S04]  /*5cb0*/  LDL R15, [UR6] ;  /* 0x00000006ff0f7983 */ /* 0x000f680008100800 */
[----:B------:R-:W5:Y:S04]  /*5cc0*/  LDL R13, [UR6+0x4] ;  /* 0x00000406ff0d7983 */ /* 0x000f680008100800 */
[----:B------:R-:W5:Y:S04]  /*5cd0*/  LDL R11, [UR6+0x8] ;  /* 0x00000806ff0b7983 */ /* 0x000f680008100800 */
[----:B------:R-:W5:Y:S01]  /*5ce0*/  LDL R3, [UR6+0xc] ;  /* 0x00000c06ff037983 */ /* 0x000f620008100800 */
[----:B------:R-:W-:Y:S01]  /*5cf0*/  UIADD3 UR6, UPT, UPT, UR4, 0x1, URZ ;  /* 0x0000000104067890 */ /* 0x000fe2000fffe0ff */
[----:B------:R-:W-:Y:S01]  /*5d00*/  IMAD R14, R20, UR7, RZ ;  /* 0x00000007140e7c24 */ /* 0x000fe2000f8e02ff */
[----:B------:R-:W-:-:S04]  /*5d10*/  UIADD3 UR12, UPT, UPT, UR4, 0x2, URZ ;  /* 0x00000002040c7890 */ /* 0x000fc8000fffe0ff */
[C---:B------:R-:W-:Y:S02]  /*5d20*/  IADD3 R5, P3, PT, R14.reuse, UR4, RZ ;  /* 0x000000040e057c10 */ /* 0x040fe4000ff7e0ff */
[----:B--234-:R-:W-:Y:S01]  /*5d30*/  IADD3 R7, P4, PT, R14, UR6, RZ ;  /* 0x000000060e077c10 */ /* 0x01cfe2000ff9e0ff */
[----:B------:R-:W-:Y:S02]  /*5d40*/  UIADD3 UR6, UPT, UPT, UR4, 0x3, URZ ;  /* 0x0000000304067890 */ /* 0x000fe4000fffe0ff */
[--C-:B------:R-:W-:Y:S01]  /*5d50*/  IMAD.X R6, RZ, RZ, R24.reuse, P3 ;  /* 0x000000ffff067224 */ /* 0x100fe200018e0618 */
[----:B0-----:R-:W-:Y:S01]  /*5d60*/  LEA R4, P3, R5, UR8, 0x2 ;  /* 0x0000000805047c11 */ /* 0x001fe2000f8610ff */
[----:B------:R-:W-:Y:S01]  /*5d70*/  IMAD.X R10, RZ, RZ, R24, P4 ;  /* 0x000000ffff0a7224 */ /* 0x000fe200020e0618 */
[----:B------:R-:W-:Y:S01]  /*5d80*/  LEA R8, P4, R7, UR8, 0x2 ;  /* 0x0000000807087c11 */ /* 0x000fe2000f8810ff */
[----:B------:R-:W-:Y:S01]  /*5d90*/  UIADD3 UR4, UPT, UPT, UR4, 0x4, URZ ;  /* 0x0000000404047890 */ /* 0x000fe2000fffe0ff */
[----:B------:R-:W-:-:S02]  /*5da0*/  LEA.HI.X R5, R5, UR9, R6, 0x2, P3 ;  /* 0x0000000905057c11 */ /* 0x000fc400098f1406 */
[----:B------:R-:W-:Y:S02]  /*5db0*/  LEA.HI.X R9, R7, UR9, R10, 0x2, P4 ;  /* 0x0000000907097c11 */ /* 0x000fe4000a0f140a */
[C---:B------:R-:W-:Y:S02]  /*5dc0*/  IADD3 R7, P3, PT, R14.reuse, UR12, RZ ;  /* 0x0000000c0e077c10 */ /* 0x040fe4000ff7e0ff */
[----:B------:R-:W-:-:S03]  /*5dd0*/  IADD3 R10, P4, PT, R14, UR6, RZ ;  /* 0x000000060e0a7c10 */ /* 0x000fc6000ff9e0ff */
[--C-:B------:R-:W-:Y:S01]  /*5de0*/  IMAD.X R14, RZ, RZ, R24.reuse, P3 ;  /* 0x000000ffff0e7224 */ /* 0x100fe200018e0618 */
[----:B------:R-:W-:Y:S01]  /*5df0*/  LEA R6, P3, R7, UR8, 0x2 ;  /* 0x0000000807067c11 */ /* 0x000fe2000f8610ff */
[----:B------:R-:W-:-:S03]  /*5e00*/  IMAD.X R27, RZ, RZ, R24, P4 ;  /* 0x000000ffff1b7224 */ /* 0x000fc600020e0618 */
[----:B------:R-:W-:Y:S01]  /*5e10*/  LEA.HI.X R7, R7, UR9, R14, 0x2, P3 ;  /* 0x0000000907077c11 */ /* 0x000fe200098f140e */
[----:B-----5:R0:W-:Y:S04]  /*5e20*/  STG.E desc[UR10][R4.64+-0x4], R15 ;  /* 0xfffffc0f04007986 */ /* 0x0201e8000c10190a */
[----:B------:R1:W-:Y:S04]  /*5e30*/  STG.E desc[UR10][R8.64+-0x4], R13 ;  /* 0xfffffc0d08007986 */ /* 0x0003e8000c10190a */
[----:B------:R1:W-:Y:S01]  /*5e40*/  STG.E desc[UR10][R6.64+-0x4], R11 ;  /* 0xfffffc0b06007986 */ /* 0x0003e2000c10190a */
[----:B0-----:R-:W-:-:S04]  /*5e50*/  LEA R4, P4, R10, UR8, 0x2 ;  /* 0x000000080a047c11 */ /* 0x001fc8000f8810ff */
[----:B------:R-:W-:-:S05]  /*5e60*/  LEA.HI.X R5, R10, UR9, R27, 0x2, P4 ;  /* 0x000000090a057c11 */ /* 0x000fca000a0f141b */
[----:B------:R1:W-:Y:S04]  /*5e70*/  STG.E desc[UR10][R4.64+-0x4], R3 ;  /* 0xfffffc0304007986 */ /* 0x0003e8000c10190a */
.L_x_81:
[----:B-1----:R-:W-:Y:S01]  /*5e80*/  IMAD.MOV.U32 R3, RZ, RZ, R12 ;  /* 0x000000ffff037224 */ /* 0x002fe200078e000c */
[----:B------:R-:W-:Y:S06]  /*5e90*/  @!P0 BRA `(.L_x_77) ;  /* 0x0000000000808947 */ /* 0x000fec0003800000 */
[----:B------:R-:W-:Y:S01]  /*5ea0*/  ULEA UR6, UR4, UR5, 0x2 ;  /* 0x0000000504067291 */ /* 0x000fe2000f8e10ff */
[----:B------:R-:W0:Y:S08]  /*5eb0*/  LDCU.64 UR8, c[0x0][0x3a0] ;  /* 0x00007400ff0877ac */ /* 0x000e300008000a00 */
[----:B--234-:R-:W2:Y:S01]  /*5ec0*/  LDL R7, [UR6] ;  /* 0x00000006ff077983 */ /* 0x01cea20008100800 */
[----:B------:R-:W-:-:S05]  /*5ed0*/  IMAD R8, R20, UR7, RZ ;  /* 0x0000000714087c24 */ /* 0x000fca000f8e02ff */
[----:B------:R-:W-:-:S05]  /*5ee0*/  IADD3 R3, P0, PT, R8, UR4, RZ ;  /* 0x0000000408037c10 */ /* 0x000fca000ff1e0ff */
[----:B------:R-:W-:Y:S01]  /*5ef0*/  IMAD.X R6, RZ, RZ, R24, P0 ;  /* 0x000000ffff067224 */ /* 0x000fe200000e0618 */
[----:B0-----:R-:W-:-:S04]  /*5f00*/  LEA R4, P0, R3, UR8, 0x2 ;  /* 0x0000000803047c11 */ /* 0x001fc8000f8010ff */
[----:B------:R-:W-:Y:S01]  /*5f10*/  LEA.HI.X R5, R3, UR9, R6, 0x2, P0 ;  /* 0x0000000903057c11 */ /* 0x000fe200080f1406 */
[----:B------:R-:W-:Y:S01]  /*5f20*/  IMAD.MOV.U32 R3, RZ, RZ, R12 ;  /* 0x000000ffff037224 */ /* 0x000fe200078e000c */
[----:B------:R-:W-:-:S03]  /*5f30*/  ISETP.NE.AND P0, PT, R25, 0x1, PT ;  /* 0x000000011900780c */ /* 0x000fc60003f05270 */
[----:B--2---:R0:W-:Y:S10]  /*5f40*/  STG.E desc[UR10][R4.64+-0x4], R7 ;  /* 0xfffffc0704007986 */ /* 0x0041f4000c10190a */
[----:B------:R-:W-:Y:S05]  /*5f50*/  @!P0 BRA `(.L_x_77) ;  /* 0x0000000000508947 */ /* 0x000fea0003800000 */
[----:B------:R-:W-:-:S13]  /*5f60*/  R2UR UR6, R25 ;  /* 0x00000000190672ca */ /* 0x000fda00000e0000 */
[----:B------:R-:W-:Y:S02]  /*5f70*/  UISETP.NE.AND UP1, UPT, UR6, 0x2, UPT ;  /* 0x000000020600788c */ /* 0x000fe4000bf25270 */
[----:B------:R-:W-:-:S04]  /*5f80*/  ULEA UR6, UR4, UR5, 0x2 ;  /* 0x0000000504067291 */ /* 0x000fc8000f8e10ff */
[----:B------:R-:W-:-:S05]  /*5f90*/  PLOP3.LUT P0, PT, PT, PT, UP1, 0x80, 0x8 ;  /* 0x000000000008781c */ /* 0x000fca0003f0f018 */
[----:B------:R-:W2:Y:S08]  /*5fa0*/  LDL R9, [UR6+0x4] ;  /* 0x00000406ff097983 */ /* 0x000eb00008100800 */
[----:B------:R-:W3:Y:S01]  /*5fb0*/  @P0 LDL R11, [UR6+0x8] ;  /* 0x00000806ff0b0983 */ /* 0x000ee20008100800 */
[----:B------:R-:W-:Y:S02]  /*5fc0*/  UIADD3 UR6, UPT, UPT, UR4, 0x1, URZ ;  /* 0x0000000104067890 */ /* 0x000fe4000fffe0ff */
[----:B------:R-:W-:-:S04]  /*5fd0*/  @UP1 UIADD3 UR4, UPT, UPT, UR4, 0x2, URZ ;  /* 0x0000000204041890 */ /* 0x000fc8000fffe0ff */
[C---:B0-----:R-:W-:Y:S02]  /*5fe0*/  IADD3 R5, P3, PT, R8.reuse, UR6, RZ ;  /* 0x0000000608057c10 */ /* 0x041fe4000ff7e0ff */
[----:B------:R-:W-:-:S03]  /*5ff0*/  @P0 IADD3 R3, P4, PT, R8, UR4, RZ ;  /* 0x0000000408030c10 */ /* 0x000fc6000ff9e0ff */
[--C-:B------:R-:W-:Y:S01]  /*6000*/  IMAD.X R10, RZ, RZ, R24.reuse, P3 ;  /* 0x000000ffff0a7224 */ /* 0x100fe200018e0618 */
[----:B------:R-:W-:Y:S01]  /*6010*/  LEA R6, P3, R5, UR8, 0x2 ;  /* 0x0000000805067c11 */ /* 0x000fe2000f8610ff */
[----:B------:R-:W-:Y:S01]  /*6020*/  @P0 IMAD.X R8, RZ, RZ, R24, P4 ;  /* 0x000000ffff080224 */ /* 0x000fe200020e0618 */
[----:B------:R-:W-:Y:S02]  /*6030*/  @P0 LEA R4, P4, R3, UR8, 0x2 ;  /* 0x0000000803040c11 */ /* 0x000fe4000f8810ff */
[----:B------:R-:W-:Y:S02]  /*6040*/  LEA.HI.X R7, R5, UR9, R10, 0x2, P3 ;  /* 0x0000000905077c11 */ /* 0x000fe400098f140a */
[----:B------:R-:W-:Y:S01]  /*6050*/  @P0 LEA.HI.X R5, R3, UR9, R8, 0x2, P4 ;  /* 0x0000000903050c11 */ /* 0x000fe2000a0f1408 */
[--C-:B------:R-:W-:Y:S02]  /*6060*/  IMAD.MOV.U32 R3, RZ, RZ, R12.reuse ;  /* 0x000000ffff037224 */ /* 0x100fe400078e000c */
[----:B------:R-:W-:Y:S01]  /*6070*/  @P0 IMAD.MOV.U32 R3, RZ, RZ, R12 ;  /* 0x000000ffff030224 */ /* 0x000fe200078e000c */
[----:B--2---:R0:W-:Y:S04]  /*6080*/  STG.E desc[UR10][R6.64+-0x4], R9 ;  /* 0xfffffc0906007986 */ /* 0x0041e8000c10190a */
[----:B---3--:R0:W-:Y:S02]  /*6090*/  @P0 STG.E desc[UR10][R4.64+-0x4], R11 ;  /* 0xfffffc0b04000986 */ /* 0x0081e4000c10190a */
.L_x_77:
[----:B------:R-:W-:Y:S05]  /*60a0*/  BSYNC.RECONVERGENT B1 ;  /* 0x0000000000017941 */ /* 0x000fea0003800200 */
.L_x_76:
[----:B------:R-:W-:-:S05]  /*60b0*/  IADD3 R22, P0, PT, R22, 0x1, RZ ;  /* 0x0000000116167810 */ /* 0x000fca0007f1e0ff */
[----:B------:R-:W-:Y:S01]  /*60c0*/  IMAD.X R21, RZ, RZ, R21, P0 ;  /* 0x000000ffff157224 */ /* 0x000fe200000e0615 */
[----:B------:R-:W-:-:S04]  /*60d0*/  ISETP.GT.U32.AND P0, PT, R22, R0, PT ;  /* 0x000000001600720c */ /* 0x000fc80003f04070 */
[----:B------:R-:W-:-:S13]  /*60e0*/  ISETP.GT.U32.AND.EX P0, PT, R21, R2, PT, P0 ;  /* 0x000000021500720c */ /* 0x000fda0003f04100 */
[----:B------:R-:W-:Y:S05]  /*60f0*/  @!P0 BRA `(.L_x_82) ;  /* 0xffffffd400808947 */ /* 0x000fea000383ffff */
[----:B------:R-:W-:Y:S05]  /*6100*/  BSYNC.RECONVERGENT B2 ;  /* 0x0000000000027941 */ /* 0x000fea0003800200 */
.L_x_42:
[----:B------:R-:W-:Y:S05]  /*6110*/  BRA `(.L_x_40) ;  /* 0x0000000c001c7947 */ /* 0x000fea0003800000 */
.L_x_41:
[----:B------:R-:W-:Y:S05]  /*6120*/  @!P1 BRA `(.L_x_83) ;  /* 0x00000008000c9947 */ /* 0x000fea0003800000 */
[C---:B------:R-:W-:Y:S01]  /*6130*/  LOP3.LUT R26, R25.reuse, 0xf, RZ, 0xc0, !PT ;  /* 0x0000000f191a7812 */ /* 0x040fe200078ec0ff */
[C---:B-12-4-:R-:W-:Y:S01]  /*6140*/  VIADD R4, R25.reuse, 0xffffffff ;  /* 0xffffffff19047836 */ /* 0x056fe20000000000 */
[C---:B------:R-:W-:Y:S01]  /*6150*/  LOP3.LUT R24, R25.reuse, 0x7, RZ, 0xc0, !PT ;  /* 0x0000000719187812 */ /* 0x040fe200078ec0ff */
[----:B------:R-:W-:Y:S01]  /*6160*/  BSSY.RECONVERGENT B1, `(.L_x_84) ;  /* 0x000007e000017945 */ /* 0x000fe20003800200 */
[C---:B------:R-:W-:Y:S01]  /*6170*/  LOP3.LUT R23, R25.reuse, 0x7ffffff0, RZ, 0xc0, !PT ;  /* 0x7ffffff019177812 */ /* 0x040fe200078ec0ff */
[----:B------:R-:W-:Y:S01]  /*6180*/  VIADD R5, R26, 0xffffffff ;  /* 0xffffffff1a057836 */ /* 0x000fe20000000000 */
[----:B------:R-:W-:Y:S01]  /*6190*/  ISETP.GE.U32.AND P1, PT, R4, 0xf, PT ;  /* 0x0000000f0400780c */ /* 0x000fe20003f26070 */
[----:B---3--:R-:W-:Y:S01]  /*61a0*/  VIADD R6, R24, 0xffffffff ;  /* 0xffffffff18067836 */ /* 0x008fe20000000000 */
[----:B------:R-:W-:Y:S02]  /*61b0*/  LOP3.LUT R25, R25, 0x3, RZ, 0xc0, !PT ;  /* 0x0000000319197812 */ /* 0x000fe400078ec0ff */
[----:B------:R-:W-:-:S02]  /*61c0*/  ISETP.GE.U32.AND P2, PT, R5, 0x7, PT ;  /* 0x000000070500780c */ /* 0x000fc40003f46070 */
[----:B------:R-:W-:-:S13]  /*61d0*/  ISETP.GE.U32.AND P3, PT, R6, 0x3, PT ;  /* 0x000000030600780c */ /* 0x000fda0003f66070 */
.L_x_95:
[----:B------:R-:W-:Y:S01]  /*61e0*/  BSSY.RECONVERGENT B2, `(.L_x_85) ;  /* 0x0000031000027945 */ /* 0x000fe20003800200 */
[----:B------:R-:W-:Y:S02]  /*61f0*/  IMAD.MOV.U32 R12, RZ, RZ, RZ ;  /* 0x000000ffff0c7224 */ /* 0x000fe400078e00ff */
[----:B------:R-:W-:Y:S01]  /*6200*/  IMAD.MOV.U32 R27, RZ, RZ, RZ ;  /* 0x000000ffff1b7224 */ /* 0x000fe200078e00ff */
[----:B------:R-:W-:Y:S06]  /*6210*/  @!P1 BRA `(.L_x_86) ;  /* 0x0000000000b49947 */ /* 0x000fec0003800000 */
[----:B------:R-:W-:Y:S01]  /*6220*/  BSSY.RECONVERGENT B3, `(.L_x_87) ;  /* 0x000002b000037945 */ /* 0x000fe20003800200 */
[----:B------:R-:W-:Y:S02]  /*6230*/  IMAD.MOV.U32 R28, RZ, RZ, RZ ;  /* 0x000000ffff1c7224 */ /* 0x000fe400078e00ff */
[----:B------:R-:W-:-:S07]  /*6240*/  IMAD.MOV.U32 R27, RZ, RZ, RZ ;  /* 0x000000ffff1b7224 */ /* 0x000fce00078e00ff */
.L_x_88:
[----:B------:R-:W-:-:S05]  /*6250*/  LEA R29, R28, UR17, 0x2 ;  /* 0x000000111c1d7c11 */ /* 0x000fca000f8e10ff */
[----:B------:R-:W2:Y:S04]  /*6260*/  LDL.128 R4, [R29] ;  /* 0x000000001d047983 */ /* 0x000ea80000100c00 */
[----:B------:R-:W3:Y:S04]  /*6270*/  LDL.128 R8, [R29+0x10] ;  /* 0x000010001d087983 */ /* 0x000ee80000100c00 */
[----:B------:R-:W4:Y:S04]  /*6280*/  LDL.128 R12, [R29+0x20] ;  /* 0x000020001d0c7983 */ /* 0x000f280000100c00 */
[----:B------:R0:W5:Y:S01]  /*6290*/  LDL.128 R16, [R29+0x30] ;  /* 0x000030001d107983 */ /* 0x0001620000100c00 */
[----:B------:R-:W-:-:S05]  /*62a0*/  VIADD R28, R28, 0x10 ;  /* 0x000000101c1c7836 */ /* 0x000fca0000000000 */
[----:B------:R-:W-:Y:S02]  /*62b0*/  ISETP.NE.AND P0, PT, R28, R23, PT ;  /* 0x000000171c00720c */ /* 0x000fe40003f05270 */
[----:B--2---:R-:W-:Y:S02]  /*62c0*/  IABS R5, R5 ;  /* 0x0000000500057213 */ /* 0x004fe40000000000 */
[----:B0-----:R-:W-:Y:S02]  /*62d0*/  IABS R29, R4 ;  /* 0x00000004001d7213 */ /* 0x001fe40000000000 */
[----:B---3--:R-:W-:Y:S01]  /*62e0*/  IABS R11, R11 ;  /* 0x0000000b000b7213 */ /* 0x008fe20000000000 */
[----:B------:R-:W-:Y:S01]  /*62f0*/  IMAD.MOV.U32 R4, RZ, RZ, R5 ;  /* 0x000000ffff047224 */ /* 0x000fe200078e0005 */
[----:B------:R-:W-:Y:S01]  /*6300*/  IABS R10, R10 ;  /* 0x0000000a000a7213 */ /* 0x000fe20000000000 */
[----:B------:R-:W-:Y:S01]  /*6310*/  IMAD.MOV.U32 R5, RZ, RZ, R29 ;  /* 0x000000ffff057224 */ /* 0x000fe200078e001d */
[----:B----4-:R-:W-:-:S02]  /*6320*/  IABS R13, R13 ;  /* 0x0000000d000d7213 */ /* 0x010fc40000000000 */
[----:B------:R-:W-:Y:S02]  /*6330*/  IABS R12, R12 ;  /* 0x0000000c000c7213 */ /* 0x000fe40000000000 */
[----:B------:R-:W-:Y:S02]  /*6340*/  IADD3 R27, PT, PT, R4, R5, R27 ;  /* 0x00000005041b7210 */ /* 0x000fe40007ffe01b */
[----:B------:R-:W-:Y:S02]  /*6350*/  IABS R4, R7 ;  /* 0x0000000700047213 */ /* 0x000fe40000000000 */
[----:B------:R-:W-:Y:S02]  /*6360*/  IABS R5, R6 ;  /* 0x0000000600057213 */ /* 0x000fe40000000000 */
[----:B------:R-:W-:Y:S02]  /*6370*/  IABS R15, R15 ;  /* 0x0000000f000f7213 */ /* 0x000fe40000000000 */
[----:B------:R-:W-:-:S02]  /*6380*/  IADD3 R27, PT, PT, R4, R5, R27 ;  /* 0x00000005041b7210 */ /* 0x000fc40007ffe01b */
[----:B------:R-:W-:Y:S02]  /*6390*/  IABS R4, R9 ;  /* 0x0000000900047213 */ /* 0x000fe40000000000 */
        /* <DEDUP_REMOVED lines=19> */
[----:B------:R-:W-:Y:S05]  /*64d0*/  BSYNC.RECONVERGENT B3 ;  /* 0x0000000000037941 */ /* 0x000fea0003800200 */
.L_x_87:
[----:B------:R-:W-:-:S07]  /*64e0*/  IMAD.MOV.U32 R12, RZ, RZ, R23 ;  /* 0x000000ffff0c7224 */ /* 0x000fce00078e0017 */
.L_x_86:
[----:B------:R-:W-:Y:S05]  /*64f0*/  BSYNC.RECONVERGENT B2 ;  /* 0x0000000000027941 */ /* 0x000fea0003800200 */
.L_x_85:
[----:B------:R-:W-:Y:S01]  /*6500*/  ISETP.NE.AND P0, PT, R26, RZ, PT ;  /* 0x000000ff1a00720c */ /* 0x000fe20003f05270 */
[----:B------:R-:W-:-:S12]  /*6510*/  BSSY.RECONVERGENT B2, `(.L_x_89) ;  /* 0x000003c000027945 */ /* 0x000fd80003800200 */
[----:B------:R-:W-:Y:S05]  /*6520*/  @!P0 BRA `(.L_x_90) ;  /* 0x0000000000e88947 */ /* 0x000fea0003800000 */
[----:B------:R-:W-:Y:S01]  /*6530*/  BSSY.RECONVERGENT B3, `(.L_x_91) ;  /* 0x0000019000037945 */ /* 0x000fe20003800200 */
[----:B------:R-:W-:-:S03]  /*6540*/  ISETP.NE.AND P0, PT, R24, RZ, PT ;  /* 0x000000ff1800720c */ /* 0x000fc60003f05270 */
[----:B------:R-:W-:Y:S10]  /*6550*/  @!P2 BRA `(.L_x_92) ;  /* 0x000000000058a947 */ /* 0x000ff40003800000 */
[----:B------:R-:W-:-:S05]  /*6560*/  LEA R13, R12, UR17, 0x2 ;  /* 0x000000110c0d7c11 */ /* 0x000fca000f8e10ff */
[----:B------:R-:W2:Y:S04]  /*6570*/  LDL.128 R4, [R13] ;  /* 0x000000000d047983 */ /* 0x000ea80000100c00 */
[----:B------:R-:W3:Y:S01]  /*6580*/  LDL.128 R8, [R13+0x10] ;  /* 0x000010000d087983 */ /* 0x000ee20000100c00 */
[----:B------:R-:W-:Y:S01]  /*6590*/  VIADD R12, R12, 0x8 ;  /* 0x000000080c0c7836 */ /* 0x000fe20000000000 */
[----:B--2---:R-:W-:Y:S02]  /*65a0*/  IABS R5, R5 ;  /* 0x0000000500057213 */ /* 0x004fe40000000000 */
[----:B------:R-:W-:Y:S02]  /*65b0*/  IABS R14, R4 ;  /* 0x00000004000e7213 */ /* 0x000fe40000000000 */
[----:B------:R-:W-:Y:S01]  /*65c0*/  IABS R7, R7 ;  /* 0x0000000700077213 */ /* 0x000fe20000000000 */
[----:B------:R-:W-:Y:S01]  /*65d0*/  IMAD.MOV.U32 R4, RZ, RZ, R5 ;  /* 0x000000ffff047224 */ /* 0x000fe200078e0005 */
[----:B------:R-:W-:Y:S01]  /*65e0*/  IABS R6, R6 ;  /* 0x0000000600067213 */ /* 0x000fe20000000000 */
[----:B------:R-:W-:Y:S01]  /*65f0*/  IMAD.MOV.U32 R5, RZ, RZ, R14 ;  /* 0x000000ffff057224 */ /* 0x000fe200078e000e */
[----:B---3--:R-:W-:-:S02]  /*6600*/  IABS R9, R9 ;  /* 0x0000000900097213 */ /* 0x008fc40000000000 */
[----:B------:R-:W-:Y:S02]  /*6610*/  IABS R8, R8 ;  /* 0x0000000800087213 */ /* 0x000fe40000000000 */
[----:B------:R-:W-:Y:S01]  /*6620*/  IADD3 R27, PT, PT, R4, R5, R27 ;  /* 0x00000005041b7210 */ /* 0x000fe20007ffe01b */
[----:B------:R-:W-:Y:S01]  /*6630*/  IMAD.MOV.U32 R4, RZ, RZ, R7 ;  /* 0x000000ffff047224 */ /* 0x000fe200078e0007 */
[----:B------:R-:W-:Y:S01]  /*6640*/  IABS R7, R10 ;  /* 0x0000000a00077213 */ /* 0x000fe20000000000 */
[----:B------:R-:W-:Y:S01]  /*6650*/  IMAD.MOV.U32 R5, RZ, RZ, R6 ;  /* 0x000000ffff057224 */ /* 0x000fe200078e0006 */
[----:B------:R-:W-:-:S04]  /*6660*/  IABS R6, R11 ;  /* 0x0000000b00067213 */ /* 0x000fc80000000000 */
[----:B------:R-:W-:Y:S01]  /*6670*/  IADD3 R27, PT, PT, R4, R5, R27 ;  /* 0x00000005041b7210 */ /* 0x000fe20007ffe01b */
[----:B------:R-:W-:Y:S02]  /*6680*/  IMAD.MOV.U32 R4, RZ, RZ, R9 ;  /* 0x000000ffff047224 */ /* 0x000fe400078e0009 */
[----:B------:R-:W-:-:S05]  /*6690*/  IMAD.MOV.U32 R5, RZ, RZ, R8 ;  /* 0x000000ffff057224 */ /* 0x000fca00078e0008 */
[----:B------:R-:W-:-:S04]  /*66a0*/  IADD3 R27, PT, PT, R4, R5, R27 ;  /* 0x00000005041b7210 */ /* 0x000fc80007ffe01b */
[----:B------:R-:W-:-:S07]  /*66b0*/  IADD3 R27, PT, PT, R6, R7, R27 ;  /* 0x00000007061b7210 */ /* 0x000fce0007ffe01b */
.L_x_92:
[----:B------:R-:W-:Y:S05]  /*66c0*/  BSYNC.RECONVERGENT B3 ;  /* 0x0000000000037941 */ /* 0x000fea0003800200 */
.L_x_91:
[----:B------:R-:W-:Y:S05]  /*66d0*/  @!P0 BRA `(.L_x_90) ;  /* 0x00000000007c8947 */ /* 0x000fea0003800000 */
[----:B------:R-:W-:Y:S01]  /*66e0*/  BSSY.RECONVERGENT B3, `(.L_x_93) ;  /* 0x0000010000037945 */ /* 0x000fe20003800200 */
[----:B------:R-:W-:-:S03]  /*66f0*/  ISETP.NE.AND P0, PT, R25, RZ, PT ;  /* 0x000000ff1900720c */ /* 0x000fc60003f05270 */
[----:B------:R-:W-:Y:S10]  /*6700*/  @!P3 BRA `(.L_x_94) ;  /* 0x000000000034b947 */ /* 0x000ff40003800000 */
[----:B------:R-:W-:-:S06]  /*6710*/  LEA R4, R12, UR17, 0x2 ;  /* 0x000000110c047c11 */ /* 0x000fcc000f8e10ff */
[----:B------:R-:W2:Y:S01]  /*6720*/  LDL.128 R4, [R4] ;  /* 0x0000000004047983 */ /* 0x000ea20000100c00 */
[----:B------:R-:W-:Y:S01]  /*6730*/  VIADD R12, R12, 0x4 ;  /* 0x000000040c0c7836 */ /* 0x000fe20000000000 */
[----:B--2---:R-:W-:Y:S02]  /*6740*/  IABS R5, R5 ;  /* 0x0000000500057213 */ /* 0x004fe40000000000 */
[----:B------:R-:W-:Y:S02]  /*6750*/  IABS R8, R4 ;  /* 0x0000000400087213 */ /* 0x000fe40000000000 */
[----:B------:R-:W-:Y:S02]  /*6760*/  IABS R7, R7 ;  /* 0x0000000700077213 */ /* 0x000fe40000000000 */
[----:B------:R-:W-:Y:S01]  /*6770*/  IABS R9, R6 ;  /* 0x0000000600097213 */ /* 0x000fe20000000000 */
[----:B------:R-:W-:Y:S02]  /*6780*/  IMAD.MOV.U32 R6, RZ, RZ, R5 ;  /* 0x000000ffff067224 */ /* 0x000fe400078e0005 */
[----:B------:R-:W-:-:S02]  /*6790*/  IMAD.MOV.U32 R5, RZ, RZ, R8 ;  /* 0x000000ffff057224 */ /* 0x000fc400078e0008 */
[----:B------:R-:W-:Y:S02]  /*67a0*/  IMAD.MOV.U32 R8, RZ, RZ, R7 ;  /* 0x000000ffff087224 */ /* 0x000fe400078e0007 */
[----:B------:R-:W-:Y:S01]  /*67b0*/  IMAD.MOV.U32 R7, RZ, RZ, R9 ;  /* 0x000000ffff077224 */ /* 0x000fe200078e0009 */
[----:B------:R-:W-:-:S04]  /*67c0*/  IADD3 R5, PT, PT, R6, R5, R27 ;  /* 0x0000000506057210 */ /* 0x000fc80007ffe01b */
[----:B------:R-:W-:-:S07]  /*67d0*/  IADD3 R27, PT, PT, R8, R7, R5 ;  /* 0x00000007081b7210 */ /* 0x000fce0007ffe005 */
.L_x_94:
[----:B------:R-:W-:Y:S05]  /*67e0*/  BSYNC.RECONVERGENT B3 ;  /* 0x0000000000037941 */ /* 0x000fea0003800200 */
.L_x_93:
[----:B------:R-:W-:Y:S05]  /*67f0*/  @!P0 BRA `(.L_x_90) ;  /* 0x0000000000348947 */ /* 0x000fea0003800000 */
[----:B------:R-:W-:-:S05]  /*6800*/  LEA R6, R12, UR17, 0x2 ;  /* 0x000000110c067c11 */ /* 0x000fca000f8e10ff */
        /* <DEDUP_REMOVED lines=12> */
.L_x_90:
[----:B------:R-:W-:Y:S05]  /*68d0*/  BSYNC.RECONVERGENT B2 ;  /* 0x0000000000027941 */ /* 0x000fea0003800200 */
.L_x_89:
[----:B------:R-:W-:Y:S02]  /*68e0*/  IADD3 R22, P0, PT, R22, 0x1, RZ ;  /* 0x0000000116167810 */ /* 0x000fe40007f1e0ff */
[----:B------:R-:W-:-:S03]  /*68f0*/  VIMNMX R3, PT, PT, R27, R3, !PT ;  /* 0x000000031b037248 */ /* 0x000fc60007fe0100 */
[----:B------:R-:W-:Y:S01]  /*6900*/  IMAD.X R21, RZ, RZ, R21, P0 ;  /* 0x000000ffff157224 */ /* 0x000fe200000e0615 */
[----:B------:R-:W-:-:S04]  /*6910*/  ISETP.GT.U32.AND P0, PT, R22, R0, PT ;  /* 0x000000001600720c */ /* 0x000fc80003f04070 */
[----:B------:R-:W-:-:S13]  /*6920*/  ISETP.GT.U32.AND.EX P0, PT, R21, R2, PT, P0 ;  /* 0x000000021500720c */ /* 0x000fda0003f04100 */
[----:B------:R-:W-:Y:S05]  /*6930*/  @!P0 BRA `(.L_x_95) ;  /* 0xfffffff800288947 */ /* 0x000fea000383ffff */
[----:B------:R-:W-:Y:S05]  /*6940*/  BSYNC.RECONVERGENT B1 ;  /* 0x0000000000017941 */ /* 0x000fea0003800200 */
.L_x_84:
[----:B------:R-:W-:Y:S05]  /*6950*/  BRA `(.L_x_40) ;  /* 0x00000004000c7947 */ /* 0x000fea0003800000 */
.L_x_83:
[----:B-12-4-:R-:W-:Y:S01]  /*6960*/  IADD3 R4, P1, PT, R26, 0x2, RZ ;  /* 0x000000021a047810 */ /* 0x016fe20007f3e0ff */
[----:B------:R-:W-:Y:S01]  /*6970*/  BSSY.RECONVERGENT B1, `(.L_x_96) ;  /* 0x000001b000017945 */ /* 0x000fe20003800200 */
[----:B------:R-:W-:Y:S02]  /*6980*/  IADD3 R5, P2, PT, R0, 0x1, RZ ;  /* 0x0000000100057810 */ /* 0x000fe40007f5e0ff */
[----:B------:R-:W-:Y:S01]  /*6990*/  LOP3.LUT R28, RZ, R28, RZ, 0x33, !PT ;  /* 0x0000001cff1c7212 */ /* 0x000fe200078e33ff */
[----:B---3--:R-:W-:Y:S01]  /*69a0*/  IMAD.X R6, RZ, RZ, R24, P1 ;  /* 0x000000ffff067224 */ /* 0x008fe200008e0618 */
[----:B------:R-:W-:Y:S01]  /*69b0*/  ISETP.GT.U32.AND P0, PT, R4, R5, PT ;  /* 0x000000050400720c */ /* 0x000fe20003f04070 */
[----:B------:R-:W-:-:S05]  /*69c0*/  IMAD.X R7, RZ, RZ, R2, P2 ;  /* 0x000000ffff077224 */ /* 0x000fca00010e0602 */
[----:B------:R-:W-:-:S04]  /*69d0*/  ISETP.GT.U32.AND.EX P0, PT, R6, R7, PT, P0 ;  /* 0x000000070600720c */ /* 0x000fc80003f04100 */
[----:B------:R-:W-:Y:S02]  /*69e0*/  SEL R5, R4, R5, P0 ;  /* 0x0000000504057207 */ /* 0x000fe40000000000 */
[----:B------:R-:W-:Y:S02]  /*69f0*/  SEL R7, R6, R7, P0 ;  /* 0x0000000706077207 */ /* 0x000fe40000000000 */
[----:B------:R-:W-:Y:S02]  /*6a00*/  IADD3 R23, PT, PT, -R23, R5, R28 ;  /* 0x0000000517177210 */ /* 0x000fe40007ffe11c */
[----:B------:R-:W-:Y:S02]  /*6a10*/  IADD3 R5, P0, P1, R5, -0x2, -R26 ;  /* 0xfffffffe05057810 */ /* 0x000fe4000791e81a */
[----:B------:R-:W-:Y:S02]  /*6a20*/  LOP3.LUT R23, R23, 0x3, RZ, 0xc0, !PT ;  /* 0x0000000317177812 */ /* 0x000fe400078ec0ff */
[----:B------:R-:W-:-:S02]  /*6a30*/  IADD3.X R7, PT, PT, R7, -0x1, ~R24, P0, P1 ;  /* 0xffffffff07077810 */ /* 0x000fc400007e2c18 */
[----:B------:R-:W-:Y:S02]  /*6a40*/  ISETP.NE.U32.AND P0, PT, R23, RZ, PT ;  /* 0x000000ff1700720c */ /* 0x000fe40003f05070 */
[----:B------:R-:W-:Y:S02]  /*6a50*/  ISETP.GE.U32.AND P1, PT, R5, 0x3, PT ;  /* 0x000000030500780c */ /* 0x000fe40003f26070 */
[----:B------:R-:W-:Y:S02]  /*6a60*/  ISETP.NE.AND.EX P0, PT, RZ, RZ, PT, P0 ;  /* 0x000000ffff00720c */ /* 0x000fe40003f05300 */
[----:B------:R-:W-:-:S11]  /*6a70*/  ISETP.GE.U32.AND.EX P1, PT, R7, RZ, PT, P1 ;  /* 0x000000ff0700720c */ /* 0x000fd60003f26110 */
[----:B------:R-:W-:Y:S05]  /*6a80*/  @!P0 BRA `(.L_x_97) ;  /* 0x0000000000248947 */ /* 0x000fea0003800000 */
[----:B------:R-:W-:-:S07]  /*6a90*/  CS2R R4, SRZ ;  /* 0x0000000000047805 */ /* 0x000fce000001ff00 */
.L_x_98:
[----:B------:R-:W-:Y:S02]  /*6aa0*/  IADD3 R4, P0, PT, R4, 0x1, RZ ;  /* 0x0000000104047810 */ /* 0x000fe40007f1e0ff */
[----:B------:R-:W-:Y:S02]  /*6ab0*/  IADD3 R22, P2, PT, R22, 0x1, RZ ;  /* 0x0000000116167810 */ /* 0x000fe40007f5e0ff */
[----:B------:R-:W-:Y:S01]  /*6ac0*/  VIMNMX R3, PT, PT, RZ, R3, !PT ;  /* 0x00000003ff037248 */ /* 0x000fe20007fe0100 */
[----:B------:R-:W-:Y:S01]  /*6ad0*/  IMAD.X R5, RZ, RZ, R5, P0 ;  /* 0x000000ffff057224 */ /* 0x000fe200000e0605 */
[----:B------:R-:W-:Y:S01]  /*6ae0*/  ISETP.NE.U32.AND P0, PT, R4, R23, PT ;  /* 0x000000170400720c */ /* 0x000fe20003f05070 */
[----:B------:R-:W-:-:S03]  /*6af0*/  IMAD.X R21, RZ, RZ, R21, P2 ;  /* 0x000000ffff157224 */ /* 0x000fc600010e0615 */
[----:B------:R-:W-:-:S13]  /*6b00*/  ISETP.NE.AND.EX P0, PT, R5, RZ, PT, P0 ;  /* 0x000000ff0500720c */ /* 0x000fda0003f05300 */
[----:B------:R-:W-:Y:S05]  /*6b10*/  @P0 BRA `(.L_x_98) ;  /* 0xfffffffc00e00947 */ /* 0x000fea000383ffff */
.L_x_97:
[----:B------:R-:W-:Y:S05]  /*6b20*/  BSYNC.RECONVERGENT B1 ;  /* 0x0000000000017941 */ /* 0x000fea0003800200 */
.L_x_96:
[----:B------:R-:W-:Y:S05]  /*6b30*/  @!P1 BRA `(.L_x_40) ;  /* 0x0000000000949947 */ /* 0x000fea0003800000 */
[----:B------:R-:W-:Y:S01]  /*6b40*/  ISETP.GE.U32.AND P0, PT, R22, R0, PT ;  /* 0x000000001600720c */ /* 0x000fe20003f06070 */
[----:B------:R-:W-:Y:S03]  /*6b50*/  BSSY.RECONVERGENT B1, `(.L_x_99) ;  /* 0x0000016000017945 */ /* 0x000fe60003800200 */
[----:B------:R-:W-:-:S13]  /*6b60*/  ISETP.GE.U32.AND.EX P0, PT, R21, R2, PT, P0 ;  /* 0x000000021500720c */ /* 0x000fda0003f06100 */
[----:B------:R-:W-:Y:S02]  /*6b70*/  @P0 IADD3 R22, P1, PT, R22, 0x4, RZ ;  /* 0x0000000416160810 */ /* 0x000fe40007f3e0ff */
[----:B------:R-:W-:Y:S02]  /*6b80*/  @P0 VIMNMX R3, PT, PT, RZ, R3, !PT ;  /* 0x00000003ff030248 */ /* 0x000fe40007fe0100 */
[CC--:B------:R-:W-:Y:S01]  /*6b90*/  IADD3 R4, P3, PT, R0.reuse, -R22.reuse, RZ ;  /* 0x8000001600047210 */ /* 0x0c0fe20007f7e0ff */
[----:B------:R-:W-:Y:S01]  /*6ba0*/  @P0 IMAD.X R21, RZ, RZ, R21, P1 ;  /* 0x000000ffff150224 */ /* 0x000fe200008e0615 */
[----:B------:R-:W-:Y:S02]  /*6bb0*/  ISETP.GT.U32.AND P1, PT, R0, R22, PT ;  /* 0x000000160000720c */ /* 0x000fe40003f24070 */
[----:B------:R-:W-:Y:S01]  /*6bc0*/  ISETP.LE.U32.AND P2, PT, R4, 0xb, PT ;  /* 0x0000000b0400780c */ /* 0x000fe20003f43070 */
[C---:B------:R-:W-:Y:S01]  /*6bd0*/  IMAD.X R4, R2.reuse, 0x1, ~R21, P3 ;  /* 0x0000000102047824 */ /* 0x040fe200018e0e15 */
[----:B------:R-:W-:-:S02]  /*6be0*/  ISETP.GT.U32.AND.EX P1, PT, R2, R21, PT, P1 ;  /* 0x000000150200720c */ /* 0x000fc40003f24110 */
[----:B------:R-:W-:Y:S02]  /*6bf0*/  PLOP3.LUT P0, PT, P0, PT, PT, 0x8, 0x80 ;  /* 0x000000000080781c */ /* 0x000fe4000070e170 */
[----:B------:R-:W-:-:S13]  /*6c00*/  ISETP.LE.U32.OR.EX P1, PT, R4, RZ, !P1, P2 ;  /* 0x000000ff0400720c */ /* 0x000fda0004f23520 */
[----:B------:R-:W-:Y:S05]  /*6c10*/  @P1 BRA `(.L_x_100) ;  /* 0x0000000000241947 */ /* 0x000fea0003800000 */
[----:B------:R-:W-:Y:S02]  /*6c20*/  IADD3 R5, P1, PT, R0, -0xb, RZ ;  /* 0xfffffff500057810 */ /* 0x000fe40007f3e0ff */
[----:B------:R-:W-:Y:S02]  /*6c30*/  PLOP3.LUT P0, PT, PT, PT, PT, 0x8, 0x80 ;  /* 0x000000000080781c */ /* 0x000fe40003f0e170 */
[----:B------:R-:W-:-:S11]  /*6c40*/  IADD3.X R4, PT, PT, R2, -0x1, RZ, P1, !PT ;  /* 0xffffffff02047810 */ /* 0x000fd60000ffe4ff */
.L_x_101:
[----:B------:R-:W-:Y:S02]  /*6c50*/  IADD3 R22, P1, PT, R22, 0x10, RZ ;  /* 0x0000001016167810 */ /* 0x000fe40007f3e0ff */
[----:B------:R-:W-:-:S03]  /*6c60*/  VIMNMX.RELU R3, PT, PT, R3, RZ, !PT ;  /* 0x000000ff03037248 */ /* 0x000fc60007fe1100 */
[----:B------:R-:W-:Y:S01]  /*6c70*/  IMAD.X R21, RZ, RZ, R21, P1 ;  /* 0x000000ffff157224 */ /* 0x000fe200008e0615 */
[----:B------:R-:W-:-:S04]  /*6c80*/  ISETP.GE.U32.AND P1, PT, R22, R5, PT ;  /* 0x000000051600720c */ /* 0x000fc80003f26070 */
[----:B------:R-:W-:-:S13]  /*6c90*/  ISETP.GE.U32.AND.EX P1, PT, R21, R4, PT, P1 ;  /* 0x000000041500720c */ /* 0x000fda0003f26110 */
[----:B------:R-:W-:Y:S05]  /*6ca0*/  @!P1 BRA `(.L_x_101) ;  /* 0xfffffffc00e89947 */ /* 0x000fea000383ffff */
.L_x_100:
[----:B------:R-:W-:Y:S05]  /*6cb0*/  BSYNC.RECONVERGENT B1 ;  /* 0x0000000000017941 */ /* 0x000fea0003800200 */
.L_x_99:
[CC--:B------:R-:W-:Y:S02]  /*6cc0*/  IADD3 R4, P3, PT, R0.reuse, -R22.reuse, RZ ;  /* 0x8000001600047210 */ /* 0x0c0fe40007f7e0ff */
[----:B------:R-:W-:Y:S02]  /*6cd0*/  ISETP.GT.U32.AND P2, PT, R0, R22, PT ;  /* 0x000000160000720c */ /* 0x000fe40003f44070 */
[----:B------:R-:W-:Y:S01]  /*6ce0*/  ISETP.LE.U32.AND P1, PT, R4, 0x3, PT ;  /* 0x000000030400780c */ /* 0x000fe20003f23070 */
[C---:B------:R-:W-:Y:S01]  /*6cf0*/  IMAD.X R4, R2.reuse, 0x1, ~R21, P3 ;  /* 0x0000000102047824 */ /* 0x040fe200018e0e15 */
[----:B------:R-:W-:-:S04]  /*6d00*/  ISETP.GT.U32.AND.EX P2, PT, R2, R21, PT, P2 ;  /* 0x000000150200720c */ /* 0x000fc80003f44120 */
[----:B------:R-:W-:-:S13]  /*6d10*/  ISETP.LE.U32.OR.EX P1, PT, R4, RZ, !P2, P1 ;  /* 0x000000ff0400720c */ /* 0x000fda0005723510 */
[----:B------:R-:W-:Y:S02]  /*6d20*/  @!P1 IADD3 R22, P3, PT, R22, 0x8, RZ ;  /* 0x0000000816169810 */ /* 0x000fe40007f7e0ff */
[----:B------:R-:W-:Y:S02]  /*6d30*/  @!P1 PLOP3.LUT P0, PT, PT, PT, PT, 0x8, 0x80 ;  /* 0x000000000080981c */ /* 0x000fe40003f0e170 */
[----:B------:R-:W-:Y:S01]  /*6d40*/  ISETP.LE.U32.AND P2, PT, R22, R0, PT ;  /* 0x000000001600720c */ /* 0x000fe20003f43070 */
[----:B------:R-:W-:Y:S01]  /*6d50*/  @!P1 IMAD.X R21, RZ, RZ, R21, P3 ;  /* 0x000000ffff159224 */ /* 0x000fe200018e0615 */
[----:B------:R-:W-:-:S04]  /*6d60*/  @!P1 VIMNMX.RELU R3, PT, PT, R3, RZ, !PT ;  /* 0x000000ff03039248 */ /* 0x000fc80007fe1100 */
[----:B------:R-:W-:-:S13]  /*6d70*/  ISETP.LE.U32.OR.EX P0, PT, R21, R2, P0, P2 ;  /* 0x000000021500720c */ /* 0x000fda0000703520 */
[----:B------:R-:W-:-:S07]  /*6d80*/  @P0 VIMNMX R3, PT, PT, RZ, R3, !PT ;  /* 0x00000003ff030248 */ /* 0x000fce0007fe0100 */
.L_x_40:
[----:B------:R-:W-:Y:S05]  /*6d90*/  BSYNC.RECONVERGENT B0 ;  /* 0x0000000000007941 */ /* 0x000fea0003800200 */
.L_x_39:
[----:B------:R-:W0:Y:S02]  /*6da0*/  LDCU.64 UR8, c[0x0][0x398] ;  /* 0x00007300ff0877ac */ /* 0x000e240008000a00 */
[----:B012-4-:R-:W-:-:S04]  /*6db0*/  LEA R4, P0, R20, UR8, 0x2 ;  /* 0x0000000814047c11 */ /* 0x017fc8000f8010ff */
[----:B------:R-:W-:-:S05]  /*6dc0*/  LEA.HI.X R5, R20, UR9, RZ, 0x2, P0 ;  /* 0x0000000914057c11 */ /* 0x000fca00080f14ff */
[----:B------:R-:W-:Y:S01]  /*6dd0*/  STG.E desc[UR10][R4.64], R3 ;  /* 0x0000000304007986 */ /* 0x000fe2000c10190a */
[----:B------:R-:W-:Y:S05]  /*6de0*/  EXIT ;  /* 0x000000000000794d */ /* 0x000fea0003800000 */
.L_x_102:
[----:B------:R-:W-:-:S00]  /*6df0*/  BRA `(.L_x_102) ;  /* 0xfffffffc00fc7947 */ /* 0x000fc0000383ffff */
[----:B------:R-:W-:-:S00]  /*6e00*/  NOP ;  /* 0x0000000000007918 */ /* 0x000fc00000000000 */
[----:B------:R-:W-:-:S00]  /*6e10*/  NOP ;  /* 0x0000000000007918 */ /* 0x000fc00000000000 */
[----:B------:R-:W-:-:S00]  /*6e20*/  NOP ;  /* 0x0000000000007918 */ /* 0x000fc00000000000 */
[----:B------:R-:W-:-:S00]  /*6e30*/  NOP ;  /* 0x0000000000007918 */ /* 0x000fc00000000000 */
[----:B------:R-:W-:-:S00]  /*6e40*/  NOP ;  /* 0x0000000000007918 */ /* 0x000fc00000000000 */
[----:B------:R-:W-:-:S00]  /*6e50*/  NOP ;  /* 0x0000000000007918 */ /* 0x000fc00000000000 */
[----:B------:R-:W-:-:S00]  /*6e60*/  NOP ;  /* 0x0000000000007918 */ /* 0x000fc00000000000 */
[----:B------:R-:W-:-:S00]  /*6e70*/  NOP ;  /* 0x0000000000007918 */ /* 0x000fc00000000000 */
.L_x_103:


//--------------------- .nv.shared.reserved.0     --------------------------
	.section	.nv.shared.reserved.0,"aw",@nobits
	.weak		__nv_reservedSMEM_offset_0_alias
	.size		__nv_reservedSMEM_offset_0_alias, 0, 64
	.other		__nv_reservedSMEM_offset_0_alias,@"STO_CUDA_RESERVED_SHARED STV_DEFAULT"
__nv_reservedSMEM_offset_0_alias:
	.zero		0
	.zero		64


//--------------------- .nv.constant0._Z4funcPiyyS_S_ii --------------------------
	.section	.nv.constant0._Z4funcPiyyS_S_ii,"a",@progbits
	.sectionflags	@""
	.align	4
.nv.constant0._Z4funcPiyyS_S_ii:
	.zero		944


//--------------------- SYMBOLS --------------------------

	.type		.nv.reservedSmem.offset0,@object
	.size		.nv.reservedSmem.offset0,0x4
